//
// Generated by NVIDIA NVVM Compiler
//
// Compiler Build ID: CL-36424714
// Cuda compilation tools, release 13.0, V13.0.88
// Based on NVVM 20.0.0
//

.version 9.0
.target sm_100
.address_size 64

	// .globl	_Z17decodeFOR64KernelPKmPlPKjli
// _ZZ18decodeDFOR64KernelPKmPlPKjliE11shared_vals has been demoted

.visible .entry _Z17decodeFOR64KernelPKmPlPKjli(
	.param .u64 .ptr .align 1 _Z17decodeFOR64KernelPKmPlPKjli_param_0,
	.param .u64 .ptr .align 1 _Z17decodeFOR64KernelPKmPlPKjli_param_1,
	.param .u64 .ptr .align 1 _Z17decodeFOR64KernelPKmPlPKjli_param_2,
	.param .u64 _Z17decodeFOR64KernelPKmPlPKjli_param_3,
	.param .u32 _Z17decodeFOR64KernelPKmPlPKjli_param_4
)
{
	.reg .pred 	%p<13>;
	.reg .b16 	%rs<3>;
	.reg .b32 	%r<82>;
	.reg .b64 	%rd<46>;

	ld.param.u64 	%rd13, [_Z17decodeFOR64KernelPKmPlPKjli_param_0];
	ld.param.u64 	%rd14, [_Z17decodeFOR64KernelPKmPlPKjli_param_1];
	ld.param.u64 	%rd15, [_Z17decodeFOR64KernelPKmPlPKjli_param_2];
	ld.param.u64 	%rd16, [_Z17decodeFOR64KernelPKmPlPKjli_param_3];
	ld.param.s32 	%rd2, [_Z17decodeFOR64KernelPKmPlPKjli_param_4];
	mov.u32 	%r30, %ctaid.x;
	cvt.u64.u32 	%rd1, %r30;
	mul.lo.s64 	%rd3, %rd2, %rd1;
	setp.le.s64 	%p1, %rd16, %rd3;
	@%p1 bra 	$L__BB0_20;
	cvta.to.global.u64 	%rd17, %rd15;
	cvta.to.global.u64 	%rd18, %rd13;
	mov.u32 	%r73, %tid.x;
	shl.b64 	%rd19, %rd1, 2;
	add.s64 	%rd20, %rd17, %rd19;
	ld.global.nc.u32 	%r31, [%rd20];
	mul.wide.u32 	%rd21, %r31, 8;
	add.s64 	%rd4, %rd18, %rd21;
	ld.global.nc.u32 	%r2, [%rd4+8];
	sub.s64 	%rd22, %rd16, %rd3;
	min.s64 	%rd23, %rd2, %rd22;
	cvt.u32.u64 	%r3, %rd23;
	setp.ge.s32 	%p2, %r73, %r3;
	@%p2 bra 	$L__BB0_20;
	ld.global.nc.u64 	%rd5, [%rd4];
	mov.u32 	%r4, %ntid.x;
	and.b32  	%r5, %r2, 255;
	cvta.to.global.u64 	%rd6, %rd14;
$L__BB0_3:
	shr.s32 	%r33, %r73, 31;
	shr.u32 	%r34, %r33, 27;
	add.s32 	%r35, %r73, %r34;
	shr.s32 	%r7, %r35, 5;
	shl.b32 	%r36, %r7, 3;
	shr.u32 	%r8, %r2, %r36;
	and.b32  	%r9, %r8, 255;
	setp.lt.s32 	%p3, %r73, 32;
	mov.b32 	%r81, 0;
	@%p3 bra 	$L__BB0_13;
	add.s32 	%r40, %r7, -1;
	and.b32  	%r10, %r7, 3;
	setp.lt.u32 	%p4, %r40, 3;
	mov.b32 	%r81, 0;
	mov.b32 	%r78, 8;
	@%p4 bra 	$L__BB0_8;
	and.b32  	%r43, %r7, 67108860;
	neg.s32 	%r74, %r43;
	mov.b32 	%r81, 0;
	mov.b32 	%r75, 16;
$L__BB0_6:
	add.s32 	%r44, %r75, -8;
	shr.u32 	%r45, %r2, %r44;
	and.b32  	%r46, %r45, 255;
	add.s32 	%r47, %r5, %r46;
	add.s32 	%r48, %r75, 8;
	shr.u32 	%r49, %r2, %r75;
	and.b32  	%r50, %r49, 255;
	add.s32 	%r51, %r47, %r50;
	shr.u32 	%r52, %r2, %r48;
	add.s32 	%r53, %r51, %r52;
	shl.b32 	%r54, %r53, 5;
	add.s32 	%r81, %r54, %r81;
	add.s32 	%r75, %r75, 32;
	add.s32 	%r74, %r74, 4;
	setp.ne.s32 	%p5, %r74, 0;
	@%p5 bra 	$L__BB0_6;
	and.b32  	%r56, %r36, 536870880;
	or.b32  	%r78, %r56, 8;
$L__BB0_8:
	setp.eq.s32 	%p6, %r10, 0;
	@%p6 bra 	$L__BB0_13;
	setp.eq.s32 	%p7, %r10, 1;
	mov.u32 	%r80, %r5;
	@%p7 bra 	$L__BB0_12;
	shr.u32 	%r57, %r2, %r78;
	and.b32  	%r58, %r57, 255;
	add.s32 	%r80, %r5, %r58;
	setp.eq.s32 	%p8, %r10, 2;
	@%p8 bra 	$L__BB0_12;
	add.s32 	%r59, %r78, 8;
	shr.u32 	%r60, %r2, %r59;
	and.b32  	%r61, %r60, 255;
	add.s32 	%r80, %r80, %r61;
$L__BB0_12:
	shl.b32 	%r62, %r80, 5;
	add.s32 	%r81, %r62, %r81;
$L__BB0_13:
	and.b32  	%r66, %r35, -32;
	sub.s32 	%r67, %r73, %r66;
	mad.lo.s32 	%r68, %r9, %r67, %r81;
	shr.u32 	%r27, %r68, 6;
	and.b32  	%r28, %r68, 63;
	cvt.u16.u32 	%rs2, %r8;
	and.b16  	%rs1, %rs2, 255;
	mov.b64 	%rd45, 0;
	setp.eq.s16 	%p9, %rs1, 0;
	@%p9 bra 	$L__BB0_19;
	setp.ne.s16 	%p10, %rs1, 64;
	@%p10 bra 	$L__BB0_16;
	mul.wide.u32 	%rd25, %r27, 8;
	add.s64 	%rd26, %rd4, %rd25;
	ld.global.nc.u64 	%rd45, [%rd26+16];
	bra.uni 	$L__BB0_19;
$L__BB0_16:
	mul.wide.u32 	%rd27, %r27, 8;
	add.s64 	%rd8, %rd4, %rd27;
	ld.global.nc.u64 	%rd9, [%rd8+16];
	add.s32 	%r69, %r28, %r9;
	setp.gt.u32 	%p11, %r69, 64;
	@%p11 bra 	$L__BB0_18;
	mov.b64 	%rd36, -1;
	shl.b64 	%rd37, %rd36, %r9;
	not.b64 	%rd38, %rd37;
	shr.u64 	%rd39, %rd9, %r28;
	and.b64  	%rd45, %rd39, %rd38;
	bra.uni 	$L__BB0_19;
$L__BB0_18:
	ld.global.nc.u64 	%rd28, [%rd8+24];
	add.s32 	%r71, %r69, -64;
	mov.b64 	%rd29, -1;
	shl.b64 	%rd30, %rd29, %r71;
	not.b64 	%rd31, %rd30;
	and.b64  	%rd32, %rd28, %rd31;
	shr.u64 	%rd33, %rd9, %r28;
	shl.b64 	%rd34, %rd32, 1;
	xor.b32  	%r72, %r28, 63;
	shl.b64 	%rd35, %rd34, %r72;
	or.b64  	%rd45, %rd35, %rd33;
$L__BB0_19:
	add.s64 	%rd40, %rd45, %rd5;
	cvt.s64.s32 	%rd41, %r73;
	add.s64 	%rd42, %rd3, %rd41;
	shl.b64 	%rd43, %rd42, 3;
	add.s64 	%rd44, %rd6, %rd43;
	st.global.u64 	[%rd44], %rd40;
	add.s32 	%r73, %r73, %r4;
	setp.lt.s32 	%p12, %r73, %r3;
	@%p12 bra 	$L__BB0_3;
$L__BB0_20:
	ret;

}
	// .globl	_Z18decodeDFOR64KernelPKmPlPKjli
.visible .entry _Z18decodeDFOR64KernelPKmPlPKjli(
	.param .u64 .ptr .align 1 _Z18decodeDFOR64KernelPKmPlPKjli_param_0,
	.param .u64 .ptr .align 1 _Z18decodeDFOR64KernelPKmPlPKjli_param_1,
	.param .u64 .ptr .align 1 _Z18decodeDFOR64KernelPKmPlPKjli_param_2,
	.param .u64 _Z18decodeDFOR64KernelPKmPlPKjli_param_3,
	.param .u32 _Z18decodeDFOR64KernelPKmPlPKjli_param_4
)
{
	.reg .pred 	%p<20>;
	.reg .b16 	%rs<3>;
	.reg .b32 	%r<109>;
	.reg .b64 	%rd<70>;
	// demoted variable
	.shared .align 8 .b8 _ZZ18decodeDFOR64KernelPKmPlPKjliE11shared_vals[1024];
	ld.param.u64 	%rd24, [_Z18decodeDFOR64KernelPKmPlPKjli_param_0];
	ld.param.u64 	%rd27, [_Z18decodeDFOR64KernelPKmPlPKjli_param_1];
	ld.param.u64 	%rd25, [_Z18decodeDFOR64KernelPKmPlPKjli_param_2];
	ld.param.u64 	%rd26, [_Z18decodeDFOR64KernelPKmPlPKjli_param_3];
	ld.param.s32 	%rd3, [_Z18decodeDFOR64KernelPKmPlPKjli_param_4];
	cvta.to.global.u64 	%rd1, %rd27;
	mov.u32 	%r44, %ctaid.x;
	cvt.u64.u32 	%rd2, %r44;
	mul.lo.s64 	%rd4, %rd3, %rd2;
	setp.le.s64 	%p1, %rd26, %rd4;
	@%p1 bra 	$L__BB1_27;
	cvta.to.global.u64 	%rd28, %rd25;
	cvta.to.global.u64 	%rd29, %rd24;
	mov.u32 	%r1, %tid.x;
	shl.b64 	%rd30, %rd2, 2;
	add.s64 	%rd31, %rd28, %rd30;
	ld.global.nc.u32 	%r45, [%rd31];
	mul.wide.u32 	%rd32, %r45, 8;
	add.s64 	%rd5, %rd29, %rd32;
	ld.global.nc.u64 	%rd67, [%rd5];
	ld.global.nc.u32 	%r2, [%rd5+8];
	sub.s64 	%rd33, %rd26, %rd4;
	min.s64 	%rd34, %rd3, %rd33;
	cvt.u32.u64 	%r3, %rd34;
	setp.ge.s32 	%p2, %r1, %r3;
	@%p2 bra 	$L__BB1_20;
	mov.u32 	%r4, %ntid.x;
	and.b32  	%r5, %r2, 255;
	mov.u32 	%r95, %r1;
$L__BB1_3:
	shr.s32 	%r47, %r95, 31;
	shr.u32 	%r48, %r47, 27;
	add.s32 	%r49, %r95, %r48;
	shr.s32 	%r7, %r49, 5;
	shl.b32 	%r50, %r7, 3;
	shr.u32 	%r8, %r2, %r50;
	and.b32  	%r9, %r8, 255;
	setp.lt.s32 	%p3, %r95, 32;
	mov.b32 	%r103, 0;
	@%p3 bra 	$L__BB1_13;
	add.s32 	%r54, %r7, -1;
	and.b32  	%r10, %r7, 3;
	setp.lt.u32 	%p4, %r54, 3;
	mov.b32 	%r103, 0;
	mov.b32 	%r100, 8;
	@%p4 bra 	$L__BB1_8;
	and.b32  	%r57, %r7, 67108860;
	neg.s32 	%r96, %r57;
	mov.b32 	%r103, 0;
	mov.b32 	%r97, 16;
$L__BB1_6:
	add.s32 	%r58, %r97, -8;
	shr.u32 	%r59, %r2, %r58;
	and.b32  	%r60, %r59, 255;
	add.s32 	%r61, %r5, %r60;
	add.s32 	%r62, %r97, 8;
	shr.u32 	%r63, %r2, %r97;
	and.b32  	%r64, %r63, 255;
	add.s32 	%r65, %r61, %r64;
	shr.u32 	%r66, %r2, %r62;
	add.s32 	%r67, %r65, %r66;
	shl.b32 	%r68, %r67, 5;
	add.s32 	%r103, %r68, %r103;
	add.s32 	%r97, %r97, 32;
	add.s32 	%r96, %r96, 4;
	setp.ne.s32 	%p5, %r96, 0;
	@%p5 bra 	$L__BB1_6;
	and.b32  	%r70, %r50, 536870880;
	or.b32  	%r100, %r70, 8;
$L__BB1_8:
	setp.eq.s32 	%p6, %r10, 0;
	@%p6 bra 	$L__BB1_13;
	setp.eq.s32 	%p7, %r10, 1;
	mov.u32 	%r102, %r5;
	@%p7 bra 	$L__BB1_12;
	shr.u32 	%r71, %r2, %r100;
	and.b32  	%r72, %r71, 255;
	add.s32 	%r102, %r5, %r72;
	setp.eq.s32 	%p8, %r10, 2;
	@%p8 bra 	$L__BB1_12;
	add.s32 	%r73, %r100, 8;
	shr.u32 	%r74, %r2, %r73;
	and.b32  	%r75, %r74, 255;
	add.s32 	%r102, %r102, %r75;
$L__BB1_12:
	shl.b32 	%r76, %r102, 5;
	add.s32 	%r103, %r76, %r103;
$L__BB1_13:
	and.b32  	%r80, %r49, -32;
	sub.s32 	%r81, %r95, %r80;
	mad.lo.s32 	%r82, %r9, %r81, %r103;
	shr.u32 	%r27, %r82, 6;
	and.b32  	%r28, %r82, 63;
	cvt.u16.u32 	%rs2, %r8;
	and.b16  	%rs1, %rs2, 255;
	mov.b64 	%rd64, 0;
	setp.eq.s16 	%p9, %rs1, 0;
	@%p9 bra 	$L__BB1_19;
	setp.ne.s16 	%p10, %rs1, 64;
	@%p10 bra 	$L__BB1_16;
	mul.wide.u32 	%rd36, %r27, 8;
	add.s64 	%rd37, %rd5, %rd36;
	ld.global.nc.u64 	%rd64, [%rd37+16];
	bra.uni 	$L__BB1_19;
$L__BB1_16:
	mul.wide.u32 	%rd38, %r27, 8;
	add.s64 	%rd8, %rd5, %rd38;
	ld.global.nc.u64 	%rd9, [%rd8+16];
	add.s32 	%r83, %r28, %r9;
	setp.gt.u32 	%p11, %r83, 64;
	@%p11 bra 	$L__BB1_18;
	mov.b64 	%rd47, -1;
	shl.b64 	%rd48, %rd47, %r9;
	not.b64 	%rd49, %rd48;
	shr.u64 	%rd50, %rd9, %r28;
	and.b64  	%rd64, %rd50, %rd49;
	bra.uni 	$L__BB1_19;
$L__BB1_18:
	ld.global.nc.u64 	%rd39, [%rd8+24];
	add.s32 	%r85, %r83, -64;
	mov.b64 	%rd40, -1;
	shl.b64 	%rd41, %rd40, %r85;
	not.b64 	%rd42, %rd41;
	and.b64  	%rd43, %rd39, %rd42;
	shr.u64 	%rd44, %rd9, %r28;
	shl.b64 	%rd45, %rd43, 1;
	xor.b32  	%r86, %r28, 63;
	shl.b64 	%rd46, %rd45, %r86;
	or.b64  	%rd64, %rd46, %rd44;
$L__BB1_19:
	shl.b32 	%r87, %r95, 3;
	mov.u32 	%r88, _ZZ18decodeDFOR64KernelPKmPlPKjliE11shared_vals;
	add.s32 	%r89, %r88, %r87;
	st.shared.u64 	[%r89], %rd64;
	add.s32 	%r95, %r95, %r4;
	setp.lt.s32 	%p12, %r95, %r3;
	@%p12 bra 	$L__BB1_3;
$L__BB1_20:
	bar.sync 	0;
	setp.ne.s32 	%p13, %r1, 0;
	setp.lt.s32 	%p14, %r3, 1;
	or.pred  	%p15, %p13, %p14;
	@%p15 bra 	$L__BB1_27;
	and.b32  	%r30, %r3, 3;
	setp.lt.u32 	%p16, %r3, 4;
	mov.b32 	%r106, 0;
	@%p16 bra 	$L__BB1_24;
	and.b32  	%r106, %r3, 2147483644;
	neg.s32 	%r105, %r106;
	shl.b64 	%rd51, %rd4, 3;
	add.s64 	%rd52, %rd51, %rd1;
	add.s64 	%rd65, %rd52, 16;
	mov.u32 	%r92, _ZZ18decodeDFOR64KernelPKmPlPKjliE11shared_vals;
	add.s32 	%r104, %r92, 16;
$L__BB1_23:
	ld.shared.u64 	%rd53, [%r104+-16];
	add.s64 	%rd54, %rd53, %rd67;
	st.global.u64 	[%rd65+-16], %rd54;
	ld.shared.u64 	%rd55, [%r104+-8];
	add.s64 	%rd56, %rd55, %rd54;
	st.global.u64 	[%rd65+-8], %rd56;
	ld.shared.u64 	%rd57, [%r104];
	add.s64 	%rd58, %rd57, %rd56;
	st.global.u64 	[%rd65], %rd58;
	ld.shared.u64 	%rd59, [%r104+8];
	add.s64 	%rd67, %rd59, %rd58;
	st.global.u64 	[%rd65+8], %rd67;
	add.s32 	%r105, %r105, 4;
	add.s32 	%r104, %r104, 32;
	add.s64 	%rd65, %rd65, 32;
	setp.ne.s32 	%p17, %r105, 0;
	@%p17 bra 	$L__BB1_23;
$L__BB1_24:
	setp.eq.s32 	%p18, %r30, 0;
	@%p18 bra 	$L__BB1_27;
	cvt.u64.u32 	%rd60, %r106;
	add.s64 	%rd61, %rd4, %rd60;
	shl.b64 	%rd62, %rd61, 3;
	add.s64 	%rd68, %rd1, %rd62;
	shl.b32 	%r93, %r106, 3;
	mov.u32 	%r94, _ZZ18decodeDFOR64KernelPKmPlPKjliE11shared_vals;
	add.s32 	%r108, %r94, %r93;
	neg.s32 	%r107, %r30;
$L__BB1_26:
	.pragma "nounroll";
	ld.shared.u64 	%rd63, [%r108];
	add.s64 	%rd67, %rd63, %rd67;
	st.global.u64 	[%rd68], %rd67;
	add.s64 	%rd68, %rd68, 8;
	add.s32 	%r108, %r108, 8;
	add.s32 	%r107, %r107, 1;
	setp.ne.s32 	%p19, %r107, 0;
	@%p19 bra 	$L__BB1_26;
$L__BB1_27:
	ret;

}
	// .globl	_Z18decodeRFOR64KernelPKmS0_PlPKjS3_li
.visible .entry _Z18decodeRFOR64KernelPKmS0_PlPKjS3_li(
	.param .u64 .ptr .align 1 _Z18decodeRFOR64KernelPKmS0_PlPKjS3_li_param_0,
	.param .u64 .ptr .align 1 _Z18decodeRFOR64KernelPKmS0_PlPKjS3_li_param_1,
	.param .u64 .ptr .align 1 _Z18decodeRFOR64KernelPKmS0_PlPKjS3_li_param_2,
	.param .u64 .ptr .align 1 _Z18decodeRFOR64KernelPKmS0_PlPKjS3_li_param_3,
	.param .u64 .ptr .align 1 _Z18decodeRFOR64KernelPKmS0_PlPKjS3_li_param_4,
	.param .u64 _Z18decodeRFOR64KernelPKmS0_PlPKjS3_li_param_5,
	.param .u32 _Z18decodeRFOR64KernelPKmS0_PlPKjS3_li_param_6
)
{
	.reg .pred 	%p<4>;
	.reg .b32 	%r<8>;
	.reg .b64 	%rd<14>;

	ld.param.u64 	%rd4, [_Z18decodeRFOR64KernelPKmS0_PlPKjS3_li_param_2];
	ld.param.u64 	%rd5, [_Z18decodeRFOR64KernelPKmS0_PlPKjS3_li_param_5];
	ld.param.s32 	%rd1, [_Z18decodeRFOR64KernelPKmS0_PlPKjS3_li_param_6];
	mov.u32 	%r6, %ctaid.x;
	cvt.u64.u32 	%rd6, %r6;
	mul.lo.s64 	%rd2, %rd1, %rd6;
	setp.le.s64 	%p1, %rd5, %rd2;
	@%p1 bra 	$L__BB2_4;
	mov.u32 	%r7, %tid.x;
	sub.s64 	%rd7, %rd5, %rd2;
	min.s64 	%rd8, %rd1, %rd7;
	cvt.u32.u64 	%r2, %rd8;
	setp.ge.s32 	%p2, %r7, %r2;
	@%p2 bra 	$L__BB2_4;
	mov.u32 	%r3, %ntid.x;
	cvta.to.global.u64 	%rd3, %rd4;
$L__BB2_3:
	cvt.s64.s32 	%rd9, %r7;
	add.s64 	%rd10, %rd2, %rd9;
	shl.b64 	%rd11, %rd10, 3;
	add.s64 	%rd12, %rd3, %rd11;
	mov.b64 	%rd13, 0;
	st.global.u64 	[%rd12], %rd13;
	add.s32 	%r7, %r7, %r3;
	setp.lt.s32 	%p3, %r7, %r2;
	@%p3 bra 	$L__BB2_3;
$L__BB2_4:
	ret;

}


// ===== COMPILED SASS (sm_100) =====

	.target	sm_100

	.elftype	@"ET_EXEC"


//--------------------- .note.nv.tkinfo           --------------------------
	.section	.note.nv.tkinfo,"",@"SHT_NOTE"
	.sectionflags	@"SHF_NOTE_NV_TKINFO"
	.tkinfo
        /*0018*/ 	.word	0x00000002
        /*0030*/ 	.string	""
        /*0030*/ 	.string	"ptxas"
        /*0030*/ 	.string	"Cuda compilation tools, release 13.0, V13.0.88"
        /*0030*/ 	.string	"Build cuda_13.0.r13.0/compiler.36424714_0"
        /*0030*/ 	.string	"-arch sm_100 -m 64 "



//--------------------- .note.nv.cuinfo           --------------------------
	.section	.note.nv.cuinfo,"",@"SHT_NOTE"
	.sectionflags	@"SHF_NOTE_NV_CUINFO"
        /*0018*/ 	.short	0x0002
        /*001a*/ 	.short	0x0064
        /*001c*/ 	.short	0x0082
	.zero		2


//--------------------- .nv.info                  --------------------------
	.section	.nv.info,"",@"SHT_CUDA_INFO"
	.align	4


	//----- nvinfo : EIATTR_REGCOUNT
	.align		4
        /*0000*/ 	.byte	0x04, 0x2f
        /*0002*/ 	.short	(.L_1 - .L_0)
	.align		4
.L_0:
        /*0004*/ 	.word	index@(_Z17decodeFOR64KernelPKmPlPKjli)
        /*0008*/ 	.word	0x0000001d


	//----- nvinfo : EIATTR_FRAME_SIZE
	.align		4
.L_1:
        /*000c*/ 	.byte	0x04, 0x11
        /*000e*/ 	.short	(.L_3 - .L_2)
	.align		4
.L_2:
        /*0010*/ 	.word	index@(_Z17decodeFOR64KernelPKmPlPKjli)
        /*0014*/ 	.word	0x00000000


	//----- nvinfo : EIATTR_REGCOUNT
	.align		4
.L_3:
        /*0018*/ 	.byte	0x04, 0x2f
        /*001a*/ 	.short	(.L_5 - .L_4)
	.align		4
.L_4:
        /*001c*/ 	.word	index@(_Z18decodeDFOR64KernelPKmPlPKjli)
        /*0020*/ 	.word	0x00000020


	//----- nvinfo : EIATTR_FRAME_SIZE
	.align		4
.L_5:
        /*0024*/ 	.byte	0x04, 0x11
        /*0026*/ 	.short	(.L_7 - .L_6)
	.align		4
.L_6:
        /*0028*/ 	.word	index@(_Z18decodeDFOR64KernelPKmPlPKjli)
        /*002c*/ 	.word	0x00000000


	//----- nvinfo : EIATTR_REGCOUNT
	.align		4
.L_7:
        /*0030*/ 	.byte	0x04, 0x2f
        /*0032*/ 	.short	(.L_9 - .L_8)
	.align		4
.L_8:
        /*0034*/ 	.word	index@(_Z18decodeRFOR64KernelPKmS0_PlPKjS3_li)
        /*0038*/ 	.word	0x0000000a


	//----- nvinfo : EIATTR_FRAME_SIZE
	.align		4
.L_9:
        /*003c*/ 	.byte	0x04, 0x11
        /*003e*/ 	.short	(.L_11 - .L_10)
	.align		4
.L_10:
        /*0040*/ 	.word	index@(_Z18decodeRFOR64KernelPKmS0_PlPKjS3_li)
        /*0044*/ 	.word	0x00000000


	//----- nvinfo : EIATTR_MIN_STACK_SIZE
	.align		4
.L_11:
        /*0048*/ 	.byte	0x04, 0x12
        /*004a*/ 	.short	(.L_13 - .L_12)
	.align		4
.L_12:
        /*004c*/ 	.word	index@(_Z18decodeRFOR64KernelPKmS0_PlPKjS3_li)
        /*0050*/ 	.word	0x00000000


	//----- nvinfo : EIATTR_MIN_STACK_SIZE
	.align		4
.L_13:
        /*0054*/ 	.byte	0x04, 0x12
        /*0056*/ 	.short	(.L_15 - .L_14)
	.align		4
.L_14:
        /*0058*/ 	.word	index@(_Z18decodeDFOR64KernelPKmPlPKjli)
        /*005c*/ 	.word	0x00000000


	//----- nvinfo : EIATTR_MIN_STACK_SIZE
	.align		4
.L_15:
        /*0060*/ 	.byte	0x04, 0x12
        /*0062*/ 	.short	(.L_17 - .L_16)
	.align		4
.L_16:
        /*0064*/ 	.word	index@(_Z17decodeFOR64KernelPKmPlPKjli)
        /*0068*/ 	.word	0x00000000
.L_17:


//--------------------- .nv.compat                --------------------------
	.section	.nv.compat,"",@"SHT_CUDA_COMPAT_INFO"
	.align	4
        /*0000*/ 	.byte	0x02, 0x09, 0x00, 0x00, 0x02, 0x02, 0x01, 0x00, 0x02, 0x05, 0x05, 0x00, 0x03, 0x07, 0x01, 0x01
        /*0010*/ 	.byte	0x02, 0x03, 0x00, 0x00, 0x02, 0x06, 0x01, 0x00, 0x04, 0x0b, 0x08, 0x00, 0x09, 0x00, 0x00, 0x00
        /*0020*/ 	.byte	0x00, 0x00, 0x00, 0x00


//--------------------- .nv.info._Z18decodeRFOR64KernelPKmS0_PlPKjS3_li --------------------------
	.section	.nv.info._Z18decodeRFOR64KernelPKmS0_PlPKjS3_li,"",@"SHT_CUDA_INFO"
	.sectionflags	@""
	.align	4


	//----- nvinfo : EIATTR_CUDA_API_VERSION
	.align		4
        /*0000*/ 	.byte	0x04, 0x37
        /*0002*/ 	.short	(.L_19 - .L_18)
.L_18:
        /*0004*/ 	.word	0x00000082


	//----- nvinfo : EIATTR_KPARAM_INFO
	.align		4
.L_19:
        /*0008*/ 	.byte	0x04, 0x17
        /*000a*/ 	.short	(.L_21 - .L_20)
.L_20:
        /*000c*/ 	.word	0x00000000
        /*0010*/ 	.short	0x0006
        /*0012*/ 	.short	0x0030
        /*0014*/ 	.byte	0x00, 0xf0, 0x11, 0x00


	//----- nvinfo : EIATTR_KPARAM_INFO
	.align		4
.L_21:
        /*0018*/ 	.byte	0x04, 0x17
        /*001a*/ 	.short	(.L_23 - .L_22)
.L_22:
        /*001c*/ 	.word	0x00000000
        /*0020*/ 	.short	0x0005
        /*0022*/ 	.short	0x0028
        /*0024*/ 	.byte	0x00, 0xf0, 0x21, 0x00


	//----- nvinfo : EIATTR_KPARAM_INFO
	.align		4
.L_23:
        /*0028*/ 	.byte	0x04, 0x17
        /*002a*/ 	.short	(.L_25 - .L_24)
.L_24:
        /*002c*/ 	.word	0x00000000
        /*0030*/ 	.short	0x0004
        /*0032*/ 	.short	0x0020
        /*0034*/ 	.byte	0x00, 0xf5, 0x21, 0x00


	//----- nvinfo : EIATTR_KPARAM_INFO
	.align		4
.L_25:
        /*0038*/ 	.byte	0x04, 0x17
        /*003a*/ 	.short	(.L_27 - .L_26)
.L_26:
        /*003c*/ 	.word	0x00000000
        /*0040*/ 	.short	0x0003
        /*0042*/ 	.short	0x0018
        /*0044*/ 	.byte	0x00, 0xf5, 0x21, 0x00


	//----- nvinfo : EIATTR_KPARAM_INFO
	.align		4
.L_27:
        /*0048*/ 	.byte	0x04, 0x17
        /*004a*/ 	.short	(.L_29 - .L_28)
.L_28:
        /*004c*/ 	.word	0x00000000
        /*0050*/ 	.short	0x0002
        /*0052*/ 	.short	0x0010
        /*0054*/ 	.byte	0x00, 0xf5, 0x21, 0x00


	//----- nvinfo : EIATTR_KPARAM_INFO
	.align		4
.L_29:
        /*0058*/ 	.byte	0x04, 0x17
        /*005a*/ 	.short	(.L_31 - .L_30)
.L_30:
        /*005c*/ 	.word	0x00000000
        /*0060*/ 	.short	0x0001
        /*0062*/ 	.short	0x0008
        /*0064*/ 	.byte	0x00, 0xf5, 0x21, 0x00


	//----- nvinfo : EIATTR_KPARAM_INFO
	.align		4
.L_31:
        /*0068*/ 	.byte	0x04, 0x17
        /*006a*/ 	.short	(.L_33 - .L_32)
.L_32:
        /*006c*/ 	.word	0x00000000
        /*0070*/ 	.short	0x0000
        /*0072*/ 	.short	0x0000
        /*0074*/ 	.byte	0x00, 0xf5, 0x21, 0x00


	//----- nvinfo : EIATTR_SPARSE_MMA_MASK
	.align		4
.L_33:
        /*0078*/ 	.byte	0x03, 0x50
        /*007a*/ 	.short	0x0000


	//----- nvinfo : EIATTR_MAXREG_COUNT
	.align		4
        /*007c*/ 	.byte	0x03, 0x1b
        /*007e*/ 	.short	0x00ff


	//----- nvinfo : EIATTR_MERCURY_ISA_VERSION
	.align		4
        /*0080*/ 	.byte	0x03, 0x5f
        /*0082*/ 	.short	0x0101


	//----- nvinfo : EIATTR_VRC_CTA_INIT_COUNT
	.align		4
        /*0084*/ 	.byte	0x02, 0x4a
	.zero		1
	.zero		1


	//----- nvinfo : EIATTR_EXIT_INSTR_OFFSETS
	.align		4
        /*0088*/ 	.byte	0x04, 0x1c
        /*008a*/ 	.short	(.L_35 - .L_34)


	//   ....[0]....
.L_34:
        /*008c*/ 	.word	0x000000b0


	//   ....[1]....
        /*0090*/ 	.word	0x00000140


	//   ....[2]....
        /*0094*/ 	.word	0x00000200


	//----- nvinfo : EIATTR_CRS_STACK_SIZE
	.align		4
.L_35:
        /*0098*/ 	.byte	0x04, 0x1e
        /*009a*/ 	.short	(.L_37 - .L_36)
.L_36:
        /*009c*/ 	.word	0x00000000


	//----- nvinfo : EIATTR_CBANK_PARAM_SIZE
	.align		4
.L_37:
        /*00a0*/ 	.byte	0x03, 0x19
        /*00a2*/ 	.short	0x0034


	//----- nvinfo : EIATTR_PARAM_CBANK
	.align		4
        /*00a4*/ 	.byte	0x04, 0x0a
        /*00a6*/ 	.short	(.L_39 - .L_38)
	.align		4
.L_38:
        /*00a8*/ 	.word	index@(.nv.constant0._Z18decodeRFOR64KernelPKmS0_PlPKjS3_li)
        /*00ac*/ 	.short	0x0380
        /*00ae*/ 	.short	0x0034


	//----- nvinfo : EIATTR_SW_WAR
	.align		4
.L_39:
        /*00b0*/ 	.byte	0x04, 0x36
        /*00b2*/ 	.short	(.L_41 - .L_40)
.L_40:
        /*00b4*/ 	.word	0x00000008
.L_41:


//--------------------- .nv.info._Z18decodeDFOR64KernelPKmPlPKjli --------------------------
	.section	.nv.info._Z18decodeDFOR64KernelPKmPlPKjli,"",@"SHT_CUDA_INFO"
	.sectionflags	@""
	.align	4


	//----- nvinfo : EIATTR_CUDA_API_VERSION
	.align		4
        /*0000*/ 	.byte	0x04, 0x37
        /*0002*/ 	.short	(.L_43 - .L_42)
.L_42:
        /*0004*/ 	.word	0x00000082


	//----- nvinfo : EIATTR_KPARAM_INFO
	.align		4
.L_43:
        /*0008*/ 	.byte	0x04, 0x17
        /*000a*/ 	.short	(.L_45 - .L_44)
.L_44:
        /*000c*/ 	.word	0x00000000
        /*0010*/ 	.short	0x0004
        /*0012*/ 	.short	0x0020
        /*0014*/ 	.byte	0x00, 0xf0, 0x11, 0x00


	//----- nvinfo : EIATTR_KPARAM_INFO
	.align		4
.L_45:
        /*0018*/ 	.byte	0x04, 0x17
        /*001a*/ 	.short	(.L_47 - .L_46)
.L_46:
        /*001c*/ 	.word	0x00000000
        /*0020*/ 	.short	0x0003
        /*0022*/ 	.short	0x0018
        /*0024*/ 	.byte	0x00, 0xf0, 0x21, 0x00


	//----- nvinfo : EIATTR_KPARAM_INFO
	.align		4
.L_47:
        /*0028*/ 	.byte	0x04, 0x17
        /*002a*/ 	.short	(.L_49 - .L_48)
.L_48:
        /*002c*/ 	.word	0x00000000
        /*0030*/ 	.short	0x0002
        /*0032*/ 	.short	0x0010
        /*0034*/ 	.byte	0x00, 0xf5, 0x21, 0x00


	//----- nvinfo : EIATTR_KPARAM_INFO
	.align		4
.L_49:
        /*0038*/ 	.byte	0x04, 0x17
        /*003a*/ 	.short	(.L_51 - .L_50)
.L_50:
        /*003c*/ 	.word	0x00000000
        /*0040*/ 	.short	0x0001
        /*0042*/ 	.short	0x0008
        /*0044*/ 	.byte	0x00, 0xf5, 0x21, 0x00


	//----- nvinfo : EIATTR_KPARAM_INFO
	.align		4
.L_51:
        /*0048*/ 	.byte	0x04, 0x17
        /*004a*/ 	.short	(.L_53 - .L_52)
.L_52:
        /*004c*/ 	.word	0x00000000
        /*0050*/ 	.short	0x0000
        /*0052*/ 	.short	0x0000
        /*0054*/ 	.byte	0x00, 0xf5, 0x21, 0x00


	//----- nvinfo : EIATTR_SPARSE_MMA_MASK
	.align		4
.L_53:
        /*0058*/ 	.byte	0x03, 0x50
        /*005a*/ 	.short	0x0000


	//----- nvinfo : EIATTR_MAXREG_COUNT
	.align		4
        /*005c*/ 	.byte	0x03, 0x1b
        /*005e*/ 	.short	0x00ff


	//----- nvinfo : EIATTR_NUM_BARRIERS
	.align		4
        /*0060*/ 	.byte	0x02, 0x4c
        /*0062*/ 	.byte	0x01
	.zero		1


	//----- nvinfo : EIATTR_MERCURY_ISA_VERSION
	.align		4
        /*0064*/ 	.byte	0x03, 0x5f
        /*0066*/ 	.short	0x0101


	//----- nvinfo : EIATTR_VRC_CTA_INIT_COUNT
	.align		4
        /*0068*/ 	.byte	0x02, 0x4a
	.zero		1
	.zero		1


	//----- nvinfo : EIATTR_EXIT_INSTR_OFFSETS
	.align		4
        /*006c*/ 	.byte	0x04, 0x1c
        /*006e*/ 	.short	(.L_55 - .L_54)


	//   ....[0]....
.L_54:
        /*0070*/ 	.word	0x000000b0


	//   ....[1]....
        /*0074*/ 	.word	0x00000eb0


	//   ....[2]....
        /*0078*/ 	.word	0x00001830


	//   ....[3]....
        /*007c*/ 	.word	0x000019a0


	//----- nvinfo : EIATTR_CRS_STACK_SIZE
	.align		4
.L_55:
        /*0080*/ 	.byte	0x04, 0x1e
        /*0082*/ 	.short	(.L_57 - .L_56)
.L_56:
        /*0084*/ 	.word	0x00000000


	//----- nvinfo : EIATTR_CBANK_PARAM_SIZE
	.align		4
.L_57:
        /*0088*/ 	.byte	0x03, 0x19
        /*008a*/ 	.short	0x0024


	//----- nvinfo : EIATTR_PARAM_CBANK
	.align		4
        /*008c*/ 	.byte	0x04, 0x0a
        /*008e*/ 	.short	(.L_59 - .L_58)
	.align		4
.L_58:
        /*0090*/ 	.word	index@(.nv.constant0._Z18decodeDFOR64KernelPKmPlPKjli)
        /*0094*/ 	.short	0x0380
        /*0096*/ 	.short	0x0024


	//----- nvinfo : EIATTR_SW_WAR
	.align		4
.L_59:
        /*0098*/ 	.byte	0x04, 0x36
        /*009a*/ 	.short	(.L_61 - .L_60)
.L_60:
        /*009c*/ 	.word	0x00000008
.L_61:


//--------------------- .nv.info._Z17decodeFOR64KernelPKmPlPKjli --------------------------
	.section	.nv.info._Z17decodeFOR64KernelPKmPlPKjli,"",@"SHT_CUDA_INFO"
	.sectionflags	@""
	.align	4


	//----- nvinfo : EIATTR_CUDA_API_VERSION
	.align		4
        /*0000*/ 	.byte	0x04, 0x37
        /*0002*/ 	.short	(.L_63 - .L_62)
.L_62:
        /*0004*/ 	.word	0x00000082


	//----- nvinfo : EIATTR_KPARAM_INFO
	.align		4
.L_63:
        /*0008*/ 	.byte	0x04, 0x17
        /*000a*/ 	.short	(.L_65 - .L_64)
.L_64:
        /*000c*/ 	.word	0x00000000
        /*0010*/ 	.short	0x0004
        /*0012*/ 	.short	0x0020
        /*0014*/ 	.byte	0x00, 0xf0, 0x11, 0x00


	//----- nvinfo : EIATTR_KPARAM_INFO
	.align		4
.L_65:
        /*0018*/ 	.byte	0x04, 0x17
        /*001a*/ 	.short	(.L_67 - .L_66)
.L_66:
        /*001c*/ 	.word	0x00000000
        /*0020*/ 	.short	0x0003
        /*0022*/ 	.short	0x0018
        /*0024*/ 	.byte	0x00, 0xf0, 0x21, 0x00


	//----- nvinfo : EIATTR_KPARAM_INFO
	.align		4
.L_67:
        /*0028*/ 	.byte	0x04, 0x17
        /*002a*/ 	.short	(.L_69 - .L_68)
.L_68:
        /*002c*/ 	.word	0x00000000
        /*0030*/ 	.short	0x0002
        /*0032*/ 	.short	0x0010
        /*0034*/ 	.byte	0x00, 0xf5, 0x21, 0x00


	//----- nvinfo : EIATTR_KPARAM_INFO
	.align		4
.L_69:
        /*0038*/ 	.byte	0x04, 0x17
        /*003a*/ 	.short	(.L_71 - .L_70)
.L_70:
        /*003c*/ 	.word	0x00000000
        /*0040*/ 	.short	0x0001
        /*0042*/ 	.short	0x0008
        /*0044*/ 	.byte	0x00, 0xf5, 0x21, 0x00


	//----- nvinfo : EIATTR_KPARAM_INFO
	.align		4
.L_71:
        /*0048*/ 	.byte	0x04, 0x17
        /*004a*/ 	.short	(.L_73 - .L_72)
.L_72:
        /*004c*/ 	.word	0x00000000
        /*0050*/ 	.short	0x0000
        /*0052*/ 	.short	0x0000
        /*0054*/ 	.byte	0x00, 0xf5, 0x21, 0x00


	//----- nvinfo : EIATTR_SPARSE_MMA_MASK
	.align		4
.L_73:
        /*0058*/ 	.byte	0x03, 0x50
        /*005a*/ 	.short	0x0000


	//----- nvinfo : EIATTR_MAXREG_COUNT
	.align		4
        /*005c*/ 	.byte	0x03, 0x1b
        /*005e*/ 	.short	0x00ff


	//----- nvinfo : EIATTR_MERCURY_ISA_VERSION
	.align		4
        /*0060*/ 	.byte	0x03, 0x5f
        /*0062*/ 	.short	0x0101


	//----- nvinfo : EIATTR_VRC_CTA_INIT_COUNT
	.align		4
        /*0064*/ 	.byte	0x02, 0x4a
	.zero		1
	.zero		1


	//----- nvinfo : EIATTR_EXIT_INSTR_OFFSETS
	.align		4
        /*0068*/ 	.byte	0x04, 0x1c
        /*006a*/ 	.short	(.L_75 - .L_74)


	//   ....[0]....
.L_74:
        /*006c*/ 	.word	0x000000b0


	//   ....[1]....
        /*0070*/ 	.word	0x000001d0


	//   ....[2]....
        /*0074*/ 	.word	0x00000e70


	//----- nvinfo : EIATTR_CRS_STACK_SIZE
	.align		4
.L_75:
        /*0078*/ 	.byte	0x04, 0x1e
        /*007a*/ 	.short	(.L_77 - .L_76)
.L_76:
        /*007c*/ 	.word	0x00000000


	//----- nvinfo : EIATTR_CBANK_PARAM_SIZE
	.align		4
.L_77:
        /*0080*/ 	.byte	0x03, 0x19
        /*0082*/ 	.short	0x0024


	//----- nvinfo : EIATTR_PARAM_CBANK
	.align		4
        /*0084*/ 	.byte	0x04, 0x0a
        /*0086*/ 	.short	(.L_79 - .L_78)
	.align		4
.L_78:
        /*0088*/ 	.word	index@(.nv.constant0._Z17decodeFOR64KernelPKmPlPKjli)
        /*008c*/ 	.short	0x0380
        /*008e*/ 	.short	0x0024


	//----- nvinfo : EIATTR_SW_WAR
	.align		4
.L_79:
        /*0090*/ 	.byte	0x04, 0x36
        /*0092*/ 	.short	(.L_81 - .L_80)
.L_80:
        /*0094*/ 	.word	0x00000008
.L_81:


//--------------------- .nv.callgraph             --------------------------
	.section	.nv.callgraph,"",@"SHT_CUDA_CALLGRAPH"
	.align	4
	.sectionentsize	8
	.align		4
        /*0000*/ 	.word	0x00000000
	.align		4
        /*0004*/ 	.word	0xffffffff
	.align		4
        /*0008*/ 	.word	0x00000000
	.align		4
        /*000c*/ 	.word	0xfffffffe
	.align		4
        /*0010*/ 	.word	0x00000000
	.align		4
        /*0014*/ 	.word	0xfffffffd
	.align		4
        /*0018*/ 	.word	0x00000000
	.align		4
        /*001c*/ 	.word	0xfffffffc


//--------------------- .text._Z18decodeRFOR64KernelPKmS0_PlPKjS3_li --------------------------
	.section	.text._Z18decodeRFOR64KernelPKmS0_PlPKjS3_li,"ax",@progbits
	.align	128
        .global         _Z18decodeRFOR64KernelPKmS0_PlPKjS3_li
        .type           _Z18decodeRFOR64KernelPKmS0_PlPKjS3_li,@function
        .size           _Z18decodeRFOR64KernelPKmS0_PlPKjS3_li,(.L_x_50 - _Z18decodeRFOR64KernelPKmS0_PlPKjS3_li)
        .other          _Z18decodeRFOR64KernelPKmS0_PlPKjS3_li,@"STO_CUDA_ENTRY STV_DEFAULT"
_Z18decodeRFOR64KernelPKmS0_PlPKjS3_li:
.text._Z18decodeRFOR64KernelPKmS0_PlPKjS3_li:
[----:B------:R-:W-:Y:S08]  /*0000*/  LDC R1, c[0x0][0x37c] ;  /* 0x0000df00ff017b82 */ /* 0x000ff00000000800 */
[----:B------:R-:W0:Y:S01]  /*0010*/  S2UR UR4, SR_CTAID.X ;  /* 0x00000000000479c3 */ /* 0x000e220000002500 */
[----:B------:R-:W1:Y:S07]  /*0020*/  LDCU UR6, c[0x0][0x3b0] ;  /* 0x00007600ff0677ac */ /* 0x000e6e0008000800 */
[----:B------:R-:W2:Y:S01]  /*0030*/  LDC.64 R2, c[0x0][0x3a8] ;  /* 0x0000ea00ff027b82 */ /* 0x000ea20000000a00 */
[----:B-1----:R-:W-:-:S02]  /*0040*/  USHF.R.S32.HI UR5, URZ, 0x1f, UR6 ;  /* 0x0000001fff057899 */ /* 0x002fc40008011406 */
[----:B0-----:R-:W-:Y:S02]  /*0050*/  UIMAD.WIDE.U32 UR8, UR4, UR6, URZ ;  /* 0x00000006040872a5 */ /* 0x001fe4000f8e00ff */
[----:B------:R-:W-:-:S04]  /*0060*/  UIMAD UR4, UR5, UR4, URZ ;  /* 0x00000004050472a4 */ /* 0x000fc8000f8e02ff */
[----:B------:R-:W-:Y:S01]  /*0070*/  UIADD3 UR4, UPT, UPT, UR9, UR4, URZ ;  /* 0x0000000409047290 */ /* 0x000fe2000fffe0ff */
[----:B--2---:R-:W-:-:S05]  /*0080*/  ISETP.LE.U32.AND P0, PT, R2, UR8, PT ;  /* 0x0000000802007c0c */ /* 0x004fca000bf03070 */
[----:B------:R-:W-:-:S05]  /*0090*/  IMAD.U32 R0, RZ, RZ, UR4 ;  /* 0x00000004ff007e24 */ /* 0x000fca000f8e00ff */
[----:B------:R-:W-:-:S13]  /*00a0*/  ISETP.GE.AND.EX P0, PT, R0, R3, PT, P0 ;  /* 0x000000030000720c */ /* 0x000fda0003f06300 */
[----:B------:R-:W-:Y:S05]  /*00b0*/  @P0 EXIT ;  /* 0x000000000000094d */ /* 0x000fea0003800000 */
[----:B------:R-:W0:Y:S01]  /*00c0*/  S2R R0, SR_TID.X ;  /* 0x0000000000007919 */ /* 0x000e220000002100 */
[----:B------:R-:W-:Y:S01]  /*00d0*/  IADD3 R5, P0, PT, R2, -UR8, RZ ;  /* 0x8000000802057c10 */ /* 0x000fe2000ff1e0ff */
[----:B------:R-:W-:-:S03]  /*00e0*/  IMAD.U32 R7, RZ, RZ, UR5 ;  /* 0x00000005ff077e24 */ /* 0x000fc6000f8e00ff */
[----:B------:R-:W-:Y:S02]  /*00f0*/  IADD3.X R2, PT, PT, R3, ~UR4, RZ, P0, !PT ;  /* 0x8000000403027c10 */ /* 0x000fe400087fe4ff */
[----:B------:R-:W-:-:S04]  /*0100*/  ISETP.GT.U32.AND P0, PT, R5, UR6, PT ;  /* 0x0000000605007c0c */ /* 0x000fc8000bf04070 */
[----:B------:R-:W-:-:S04]  /*0110*/  ISETP.LT.AND.EX P0, PT, R7, R2, PT, P0 ;  /* 0x000000020700720c */ /* 0x000fc80003f01300 */
[----:B------:R-:W-:-:S04]  /*0120*/  SEL R5, R5, UR6, !P0 ;  /* 0x0000000605057c07 */ /* 0x000fc8000c000000 */
[----:B0-----:R-:W-:-:S13]  /*0130*/  ISETP.GE.AND P0, PT, R0, R5, PT ;  /* 0x000000050000720c */ /* 0x001fda0003f06270 */
[----:B------:R-:W-:Y:S05]  /*0140*/  @P0 EXIT ;  /* 0x000000000000094d */ /* 0x000fea0003800000 */
[----:B------:R-:W0:Y:S01]  /*0150*/  LDCU UR5, c[0x0][0x360] ;  /* 0x00006c00ff0577ac */ /* 0x000e220008000800 */
[----:B------:R-:W1:Y:S01]  /*0160*/  LDCU.64 UR6, c[0x0][0x358] ;  /* 0x00006b00ff0677ac */ /* 0x000e620008000a00 */
[----:B------:R-:W2:Y:S02]  /*0170*/  LDCU.64 UR10, c[0x0][0x390] ;  /* 0x00007200ff0a77ac */ /* 0x000ea40008000a00 */
.L_x_0:
[----:B------:R-:W-:-:S04]  /*0180*/  IADD3 R3, P0, PT, R0, UR8, RZ ;  /* 0x0000000800037c10 */ /* 0x000fc8000ff1e0ff */
[C---:B------:R-:W-:Y:S01]  /*0190*/  LEA.HI.X.SX32 R4, R0.reuse, UR4, 0x1, P0 ;  /* 0x0000000400047c11 */ /* 0x040fe200080f0eff */
[----:B0-----:R-:W-:Y:S01]  /*01a0*/  VIADD R0, R0, UR5 ;  /* 0x0000000500007c36 */ /* 0x001fe20008000000 */
[----:B--2---:R-:W-:-:S04]  /*01b0*/  LEA R2, P0, R3, UR10, 0x3 ;  /* 0x0000000a03027c11 */ /* 0x004fc8000f8018ff */
[----:B------:R-:W-:Y:S02]  /*01c0*/  LEA.HI.X R3, R3, UR11, R4, 0x3, P0 ;  /* 0x0000000b03037c11 */ /* 0x000fe400080f1c04 */
[----:B------:R-:W-:-:S03]  /*01d0*/  ISETP.GE.AND P0, PT, R0, R5, PT ;  /* 0x000000050000720c */ /* 0x000fc60003f06270 */
[----:B-1----:R3:W-:Y:S10]  /*01e0*/  STG.E.64 desc[UR6][R2.64], RZ ;  /* 0x000000ff02007986 */ /* 0x0027f4000c101b06 */
[----:B---3--:R-:W-:Y:S05]  /*01f0*/  @!P0 BRA `(.L_x_0) ;  /* 0xfffffffc00e08947 */ /* 0x008fea000383ffff */
[----:B------:R-:W-:Y:S05]  /*0200*/  EXIT ;  /* 0x000000000000794d */ /* 0x000fea0003800000 */
.L_x_1:
[----:B------:R-:W-:-:S00]  /*0210*/  BRA `(.L_x_1) ;  /* 0xfffffffc00fc7947 */ /* 0x000fc0000383ffff */
[----:B------:R-:W-:-:S00]  /*0220*/  NOP ;  /* 0x0000000000007918 */ /* 0x000fc00000000000 */
        /* <DEDUP_REMOVED lines=13> */
.L_x_50:


//--------------------- .text._Z18decodeDFOR64KernelPKmPlPKjli --------------------------
	.section	.text._Z18decodeDFOR64KernelPKmPlPKjli,"ax",@progbits
	.align	128
        .global         _Z18decodeDFOR64KernelPKmPlPKjli
        .type           _Z18decodeDFOR64KernelPKmPlPKjli,@function
        .size           _Z18decodeDFOR64KernelPKmPlPKjli,(.L_x_51 - _Z18decodeDFOR64KernelPKmPlPKjli)
        .other          _Z18decodeDFOR64KernelPKmPlPKjli,@"STO_CUDA_ENTRY STV_DEFAULT"
_Z18decodeDFOR64KernelPKmPlPKjli:
.text._Z18decodeDFOR64KernelPKmPlPKjli:
        /* <DEDUP_REMOVED lines=12> */
[----:B------:R-:W0:Y:S01]  /*00c0*/  LDCU.64 UR8, c[0x0][0x390] ;  /* 0x00007200ff0877ac */ /* 0x000e220008000a00 */
[----:B------:R-:W1:Y:S01]  /*00d0*/  LDC.64 R4, c[0x0][0x380] ;  /* 0x0000e000ff047b82 */ /* 0x000e620000000a00 */
[----:B------:R-:W2:Y:S01]  /*00e0*/  LDCU.64 UR10, c[0x0][0x358] ;  /* 0x00006b00ff0a77ac */ /* 0x000ea20008000a00 */
[----:B0-----:R-:W-:-:S04]  /*00f0*/  ULEA UR5, UP0, UR4, UR8, 0x2 ;  /* 0x0000000804057291 */ /* 0x001fc8000f8010ff */
[----:B------:R-:W-:Y:S02]  /*0100*/  ULEA.HI.X UR4, UR4, UR9, URZ, 0x2, UP0 ;  /* 0x0000000904047291 */ /* 0x000fe400080f14ff */
[----:B------:R-:W-:-:S04]  /*0110*/  IMAD.U32 R8, RZ, RZ, UR5 ;  /* 0x00000005ff087e24 */ /* 0x000fc8000f8e00ff */
[----:B------:R-:W-:-:S06]  /*0120*/  IMAD.U32 R9, RZ, RZ, UR4 ;  /* 0x00000004ff097e24 */ /* 0x000fcc000f8e00ff */
[----:B--2---:R-:W1:Y:S01]  /*0130*/  LDG.E.CONSTANT R9, desc[UR10][R8.64] ;  /* 0x0000000a08097981 */ /* 0x004e62000c1e9900 */
[----:B------:R-:W0:Y:S01]  /*0140*/  S2R R7, SR_TID.X ;  /* 0x0000000000077919 */ /* 0x000e220000002100 */
[----:B------:R-:W-:-:S04]  /*0150*/  IADD3 R0, P0, PT, R10, -UR12, RZ ;  /* 0x8000000c0a007c10 */ /* 0x000fc8000ff1e0ff */
[----:B------:R-:W-:Y:S01]  /*0160*/  IADD3.X R6, PT, PT, R11, ~UR7, RZ, P0, !PT ;  /* 0x800000070b067c10 */ /* 0x000fe200087fe4ff */
[----:B------:R-:W-:Y:S01]  /*0170*/  IMAD.U32 R11, RZ, RZ, UR6 ;  /* 0x00000006ff0b7e24 */ /* 0x000fe2000f8e00ff */
[----:B------:R-:W-:-:S04]  /*0180*/  ISETP.GT.U32.AND P0, PT, R0, UR14, PT ;  /* 0x0000000e00007c0c */ /* 0x000fc8000bf04070 */
[----:B------:R-:W-:Y:S01]  /*0190*/  ISETP.LT.AND.EX P0, PT, R11, R6, PT, P0 ;  /* 0x000000060b00720c */ /* 0x000fe20003f01300 */
[----:B-1----:R-:W-:-:S05]  /*01a0*/  IMAD.WIDE.U32 R4, R9, 0x8, R4 ;  /* 0x0000000809047825 */ /* 0x002fca00078e0004 */
[----:B------:R1:W5:Y:S01]  /*01b0*/  LDG.E.64.CONSTANT R2, desc[UR10][R4.64] ;  /* 0x0000000a04027981 */ /* 0x000362000c1e9b00 */
[----:B------:R-:W-:Y:S01]  /*01c0*/  SEL R0, R0, UR14, !P0 ;  /* 0x0000000e00007c07 */ /* 0x000fe2000c000000 */
[----:B------:R-:W-:Y:S03]  /*01d0*/  BSSY.RECONVERGENT B4, `(.L_x_2) ;  /* 0x00000c9000047945 */ /* 0x000fe60003800200 */
[----:B0-----:R-:W-:-:S13]  /*01e0*/  ISETP.GE.AND P0, PT, R7, R0, PT ;  /* 0x000000000700720c */ /* 0x001fda0003f06270 */
[----:B-1----:R-:W-:Y:S05]  /*01f0*/  @P0 BRA `(.L_x_3) ;  /* 0x0000000c00180947 */ /* 0x002fea0003800000 */
[----:B------:R-:W2:Y:S01]  /*0200*/  LDG.E.CONSTANT R6, desc[UR10][R4.64+0x8] ;  /* 0x0000080a04067981 */ /* 0x000ea2000c1e9900 */
[----:B------:R-:W0:Y:S01]  /*0210*/  LDC R8, c[0x0][0x360] ;  /* 0x0000d800ff087b82 */ /* 0x000e220000000800 */
[----:B------:R-:W-:Y:S01]  /*0220*/  IMAD.MOV.U32 R9, RZ, RZ, R7 ;  /* 0x000000ffff097224 */ /* 0x000fe200078e0007 */
[----:B0-2---:R-:W-:-:S07]  /*0230*/  LOP3.LUT R10, R6, 0xff, RZ, 0xc0, !PT ;  /* 0x000000ff060a7812 */ /* 0x005fce00078ec0ff */
.L_x_22:
[----:B------:R-:W-:Y:S01]  /*0240*/  SHF.R.S32.HI R12, RZ, 0x1f, R9 ;  /* 0x0000001fff0c7819 */ /* 0x000fe20000011409 */
[----:B------:R-:W-:Y:S01]  /*0250*/  BSSY.RECONVERGENT B3, `(.L_x_4) ;  /* 0x0000091000037945 */ /* 0x000fe20003800200 */
[----:B------:R-:W-:Y:S01]  /*0260*/  ISETP.GE.AND P0, PT, R9, 0x20, PT ;  /* 0x000000200900780c */ /* 0x000fe20003f06270 */
[----:B------:R-:W-:Y:S01]  /*0270*/  IMAD.MOV.U32 R14, RZ, RZ, RZ ;  /* 0x000000ffff0e7224 */ /* 0x000fe200078e00ff */
[----:B------:R-:W-:-:S04]  /*0280*/  LEA.HI R12, R12, R9, RZ, 0x5 ;  /* 0x000000090c0c7211 */ /* 0x000fc800078f28ff */
[----:B------:R-:W-:-:S05]  /*0290*/  SHF.R.S32.HI R16, RZ, 0x5, R12 ;  /* 0x00000005ff107819 */ /* 0x000fca000001140c */
[----:B------:R-:W-:-:S05]  /*02a0*/  IMAD.SHL.U32 R15, R16, 0x8, RZ ;  /* 0x00000008100f7824 */ /* 0x000fca00078e00ff */
[----:B------:R-:W-:-:S04]  /*02b0*/  SHF.R.U32.HI R13, RZ, R15, R6 ;  /* 0x0000000fff0d7219 */ /* 0x000fc80000011606 */
[----:B------:R-:W-:Y:S01]  /*02c0*/  LOP3.LUT R11, R13, 0xff, RZ, 0xc0, !PT ;  /* 0x000000ff0d0b7812 */ /* 0x000fe200078ec0ff */
[----:B------:R-:W-:Y:S06]  /*02d0*/  @!P0 BRA `(.L_x_5) ;  /* 0x0000000800208947 */ /* 0x000fec0003800000 */
[C---:B------:R-:W-:Y:S01]  /*02e0*/  VIADD R14, R16.reuse, 0xffffffff ;  /* 0xffffffff100e7836 */ /* 0x040fe20000000000 */
[----:B------:R-:W-:Y:S01]  /*02f0*/  BSSY.RECONVERGENT B2, `(.L_x_6) ;  /* 0x0000076000027945 */ /* 0x000fe20003800200 */
[----:B------:R-:W-:Y:S01]  /*0300*/  LOP3.LUT R22, R16, 0x3, RZ, 0xc0, !PT ;  /* 0x0000000310167812 */ /* 0x000fe200078ec0ff */
[----:B------:R-:W-:Y:S02]  /*0310*/  IMAD.MOV.U32 R17, RZ, RZ, 0x8 ;  /* 0x00000008ff117424 */ /* 0x000fe400078e00ff */
[----:B------:R-:W-:Y:S01]  /*0320*/  ISETP.GE.U32.AND P0, PT, R14, 0x3, PT ;  /* 0x000000030e00780c */ /* 0x000fe20003f06070 */
[----:B------:R-:W-:-:S12]  /*0330*/  IMAD.MOV.U32 R14, RZ, RZ, RZ ;  /* 0x000000ffff0e7224 */ /* 0x000fd800078e00ff */
[----:B------:R-:W-:Y:S05]  /*0340*/  @!P0 BRA `(.L_x_7) ;  /* 0x0000000400c08947 */ /* 0x000fea0003800000 */
[----:B------:R-:W-:Y:S01]  /*0350*/  LOP3.LUT R16, R16, 0x3fffffc, RZ, 0xc0, !PT ;  /* 0x03fffffc10107812 */ /* 0x000fe200078ec0ff */
[----:B------:R-:W-:Y:S04]  /*0360*/  BSSY.RECONVERGENT B1, `(.L_x_8) ;  /* 0x000006c000017945 */ /* 0x000fe80003800200 */
[----:B------:R-:W-:Y:S01]  /*0370*/  BSSY.RELIABLE B0, `(.L_x_9) ;  /* 0x000005c000007945 */ /* 0x000fe20003800100 */
[----:B------:R-:W-:Y:S02]  /*0380*/  IMAD.MOV.U32 R14, RZ, RZ, RZ ;  /* 0x000000ffff0e7224 */ /* 0x000fe400078e00ff */
[----:B------:R-:W-:Y:S02]  /*0390*/  IMAD.MOV R16, RZ, RZ, -R16 ;  /* 0x000000ffff107224 */ /* 0x000fe400078e0a10 */
[----:B------:R-:W-:-:S03]  /*03a0*/  IMAD.MOV.U32 R17, RZ, RZ, 0x10 ;  /* 0x00000010ff117424 */ /* 0x000fc600078e00ff */
[----:B------:R-:W-:-:S13]  /*03b0*/  ISETP.GE.AND P0, PT, R16, RZ, PT ;  /* 0x000000ff1000720c */ /* 0x000fda0003f06270 */
[----:B------:R-:W-:Y:S05]  /*03c0*/  @P0 BRA `(.L_x_10) ;  /* 0x0000000400580947 */ /* 0x000fea0003800000 */
[----:B------:R-:W-:Y:S01]  /*03d0*/  IMAD.MOV R18, RZ, RZ, -R16 ;  /* 0x000000ffff127224 */ /* 0x000fe200078e0a10 */
[----:B------:R-:W-:Y:S01]  /*03e0*/  BSSY.RECONVERGENT B5, `(.L_x_11) ;  /* 0x0000034000057945 */ /* 0x000fe20003800200 */
[----:B------:R-:W-:-:S03]  /*03f0*/  PLOP3.LUT P0, PT, PT, PT, PT, 0x80, 0x8 ;  /* 0x000000000008781c */ /* 0x000fc60003f0f070 */
[----:B------:R-:W-:-:S13]  /*0400*/  ISETP.GT.AND P1, PT, R18, 0xc, PT ;  /* 0x0000000c1200780c */ /* 0x000fda0003f24270 */
[----:B------:R-:W-:Y:S05]  /*0410*/  @!P1 BRA `(.L_x_12) ;  /* 0x0000000000c09947 */ /* 0x000fea0003800000 */
[----:B------:R-:W-:-:S13]  /*0420*/  PLOP3.LUT P0, PT, PT, PT, PT, 0x8, 0x80 ;  /* 0x000000000080781c */ /* 0x000fda0003f0e170 */
.L_x_13:
[C---:B------:R-:W-:Y:S01]  /*0430*/  VIADD R21, R17.reuse, 0x20 ;  /* 0x0000002011157836 */ /* 0x040fe20000000000 */
[--C-:B------:R-:W-:Y:S01]  /*0440*/  SHF.R.U32.HI R18, RZ, R17, R6.reuse ;  /* 0x00000011ff127219 */ /* 0x100fe20000011606 */
[C---:B------:R-:W-:Y:S02]  /*0450*/  VIADD R23, R17.reuse, 0x18 ;  /* 0x0000001811177836 */ /* 0x040fe40000000000 */
[C---:B------:R-:W-:Y:S01]  /*0460*/  VIADD R19, R17.reuse, 0xfffffff8 ;  /* 0xfffffff811137836 */ /* 0x040fe20000000000 */
[--C-:B------:R-:W-:Y:S01]  /*0470*/  SHF.R.U32.HI R21, RZ, R21, R6.reuse ;  /* 0x00000015ff157219 */ /* 0x100fe20000011606 */
[C---:B------:R-:W-:Y:S01]  /*0480*/  VIADD R25, R17.reuse, 0x60 ;  /* 0x0000006011197836 */ /* 0x040fe20000000000 */
[--C-:B------:R-:W-:Y:S01]  /*0490*/  SHF.R.U32.HI R23, RZ, R23, R6.reuse ;  /* 0x00000017ff177219 */ /* 0x100fe20000011606 */
[----:B------:R-:W-:Y:S01]  /*04a0*/  VIADD R27, R17, 0x58 ;  /* 0x00000058111b7836 */ /* 0x000fe20000000000 */
[----:B------:R-:W-:Y:S01]  /*04b0*/  LOP3.LUT R20, R21, 0xff, RZ, 0xc0, !PT ;  /* 0x000000ff15147812 */ /* 0x000fe200078ec0ff */
[----:B------:R-:W-:Y:S01]  /*04c0*/  VIADD R21, R17, 0x40 ;  /* 0x0000004011157836 */ /* 0x000fe20000000000 */
[----:B------:R-:W-:Y:S01]  /*04d0*/  LOP3.LUT R23, R23, 0xff, RZ, 0xc0, !PT ;  /* 0x000000ff17177812 */ /* 0x000fe200078ec0ff */
[----:B------:R-:W-:Y:S01]  /*04e0*/  VIADD R16, R16, 0x10 ;  /* 0x0000001010107836 */ /* 0x000fe20000000000 */
[----:B------:R-:W-:-:S02]  /*04f0*/  SHF.R.U32.HI R19, RZ, R19, R6 ;  /* 0x00000013ff137219 */ /* 0x000fc40000011606 */
[----:B------:R-:W-:Y:S01]  /*0500*/  IADD3 R20, PT, PT, R20, R10, R23 ;  /* 0x0000000a14147210 */ /* 0x000fe20007ffe017 */
[----:B------:R-:W-:Y:S01]  /*0510*/  VIADD R23, R17, 0x38 ;  /* 0x0000003811177836 */ /* 0x000fe20000000000 */
[----:B------:R-:W-:Y:S02]  /*0520*/  LOP3.LUT R18, R18, 0xff, RZ, 0xc0, !PT ;  /* 0x000000ff12127812 */ /* 0x000fe400078ec0ff */
[----:B------:R-:W-:Y:S02]  /*0530*/  LOP3.LUT R19, R19, 0xff, RZ, 0xc0, !PT ;  /* 0x000000ff13137812 */ /* 0x000fe400078ec0ff */
[--C-:B------:R-:W-:Y:S02]  /*0540*/  SHF.R.U32.HI R21, RZ, R21, R6.reuse ;  /* 0x00000015ff157219 */ /* 0x100fe40000011606 */
[--C-:B------:R-:W-:Y:S02]  /*0550*/  SHF.R.U32.HI R23, RZ, R23, R6.reuse ;  /* 0x00000017ff177219 */ /* 0x100fe40000011606 */
[----:B------:R-:W-:-:S02]  /*0560*/  SHF.R.U32.HI R25, RZ, R25, R6 ;  /* 0x00000019ff197219 */ /* 0x000fc40000011606 */
[----:B------:R-:W-:Y:S02]  /*0570*/  SHF.R.U32.HI R27, RZ, R27, R6 ;  /* 0x0000001bff1b7219 */ /* 0x000fe40000011606 */
[----:B------:R-:W-:Y:S02]  /*0580*/  IADD3 R19, PT, PT, R18, R10, R19 ;  /* 0x0000000a12137210 */ /* 0x000fe40007ffe013 */
[----:B------:R-:W-:Y:S02]  /*0590*/  LOP3.LUT R18, R21, 0xff, RZ, 0xc0, !PT ;  /* 0x000000ff15127812 */ /* 0x000fe400078ec0ff */
[----:B------:R-:W-:Y:S01]  /*05a0*/  LOP3.LUT R21, R23, 0xff, RZ, 0xc0, !PT ;  /* 0x000000ff17157812 */ /* 0x000fe200078ec0ff */
[----:B------:R-:W-:Y:S01]  /*05b0*/  VIADD R23, R17, 0x8 ;  /* 0x0000000811177836 */ /* 0x000fe20000000000 */
[----:B------:R-:W-:Y:S02]  /*05c0*/  LOP3.LUT R25, R25, 0xff, RZ, 0xc0, !PT ;  /* 0x000000ff19197812 */ /* 0x000fe400078ec0ff */
[----:B------:R-:W-:-:S02]  /*05d0*/  LOP3.LUT R27, R27, 0xff, RZ, 0xc0, !PT ;  /* 0x000000ff1b1b7812 */ /* 0x000fc400078ec0ff */
[-C--:B------:R-:W-:Y:S02]  /*05e0*/  IADD3 R21, PT, PT, R18, R10.reuse, R21 ;  /* 0x0000000a12157210 */ /* 0x080fe40007ffe015 */
[----:B------:R-:W-:Y:S01]  /*05f0*/  IADD3 R18, PT, PT, R25, R10, R27 ;  /* 0x0000000a19127210 */ /* 0x000fe20007ffe01b */
[C---:B------:R-:W-:Y:S01]  /*0600*/  VIADD R25, R17.reuse, 0x28 ;  /* 0x0000002811197836 */ /* 0x040fe20000000000 */
[--C-:B------:R-:W-:Y:S01]  /*0610*/  SHF.R.U32.HI R24, RZ, R23, R6.reuse ;  /* 0x00000017ff187219 */ /* 0x100fe20000011606 */
[----:B------:R-:W-:Y:S01]  /*0620*/  VIADD R23, R17, 0x48 ;  /* 0x0000004811177836 */ /* 0x000fe20000000000 */
[----:B------:R-:W-:Y:S02]  /*0630*/  ISETP.GE.AND P1, PT, R16, -0xc, PT ;  /* 0xfffffff41000780c */ /* 0x000fe40003f26270 */
[----:B------:R-:W-:Y:S01]  /*0640*/  SHF.R.U32.HI R25, RZ, R25, R6 ;  /* 0x00000019ff197219 */ /* 0x000fe20000011606 */
[----:B------:R-:W-:Y:S01]  /*0650*/  IMAD.IADD R19, R19, 0x1, R24 ;  /* 0x0000000113137824 */ /* 0x000fe200078e0218 */
[----:B------:R-:W-:Y:S01]  /*0660*/  SHF.R.U32.HI R24, RZ, R23, R6 ;  /* 0x00000017ff187219 */ /* 0x000fe20000011606 */
[----:B------:R-:W-:-:S02]  /*0670*/  VIADD R23, R17, 0x68 ;  /* 0x0000006811177836 */ /* 0x000fc40000000000 */
[----:B------:R-:W-:Y:S02]  /*0680*/  IMAD.IADD R20, R20, 0x1, R25 ;  /* 0x0000000114147824 */ /* 0x000fe400078e0219 */
[----:B------:R-:W-:Y:S01]  /*0690*/  IMAD R19, R19, 0x20, R14 ;  /* 0x0000002013137824 */ /* 0x000fe200078e020e */
[----:B------:R-:W-:Y:S01]  /*06a0*/  SHF.R.U32.HI R23, RZ, R23, R6 ;  /* 0x00000017ff177219 */ /* 0x000fe20000011606 */
[----:B------:R-:W-:Y:S02]  /*06b0*/  IMAD.IADD R24, R21, 0x1, R24 ;  /* 0x0000000115187824 */ /* 0x000fe400078e0218 */
[----:B------:R-:W-:Y:S02]  /*06c0*/  IMAD R19, R20, 0x20, R19 ;  /* 0x0000002014137824 */ /* 0x000fe400078e0213 */
[----:B------:R-:W-:Y:S02]  /*06d0*/  IMAD.IADD R18, R18, 0x1, R23 ;  /* 0x0000000112127824 */ /* 0x000fe400078e0217 */
[----:B------:R-:W-:-:S02]  /*06e0*/  IMAD R19, R24, 0x20, R19 ;  /* 0x0000002018137824 */ /* 0x000fc400078e0213 */
[----:B------:R-:W-:Y:S02]  /*06f0*/  VIADD R17, R17, 0x80 ;  /* 0x0000008011117836 */ /* 0x000fe40000000000 */
[----:B------:R-:W-:Y:S01]  /*0700*/  IMAD R14, R18, 0x20, R19 ;  /* 0x00000020120e7824 */ /* 0x000fe200078e0213 */
[----:B------:R-:W-:Y:S06]  /*0710*/  @!P1 BRA `(.L_x_13) ;  /* 0xfffffffc00449947 */ /* 0x000fec000383ffff */
.L_x_12:
[----:B------:R-:W-:Y:S05]  /*0720*/  BSYNC.RECONVERGENT B5 ;  /* 0x0000000000057941 */ /* 0x000fea0003800200 */
.L_x_11:
[----:B------:R-:W-:Y:S01]  /*0730*/  IMAD.MOV R18, RZ, RZ, -R16 ;  /* 0x000000ffff127224 */ /* 0x000fe200078e0a10 */
[----:B------:R-:W-:Y:S04]  /*0740*/  BSSY.RECONVERGENT B5, `(.L_x_14) ;  /* 0x000001b000057945 */ /* 0x000fe80003800200 */
[----:B------:R-:W-:-:S13]  /*0750*/  ISETP.GT.AND P1, PT, R18, 0x4, PT ;  /* 0x000000041200780c */ /* 0x000fda0003f24270 */
[----:B------:R-:W-:Y:S05]  /*0760*/  @!P1 BRA `(.L_x_15) ;  /* 0x0000000000609947 */ /* 0x000fea0003800000 */
[C---:B------:R-:W-:Y:S01]  /*0770*/  VIADD R19, R17.reuse, 0xfffffff8 ;  /* 0xfffffff811137836 */ /* 0x040fe20000000000 */
[--C-:B------:R-:W-:Y:S01]  /*0780*/  SHF.R.U32.HI R18, RZ, R17, R6.reuse ;  /* 0x00000011ff127219 */ /* 0x100fe20000011606 */
[C---:B------:R-:W-:Y:S01]  /*0790*/  VIADD R21, R17.reuse, 0x20 ;  /* 0x0000002011157836 */ /* 0x040fe20000000000 */
[----:B------:R-:W-:Y:S01]  /*07a0*/  PLOP3.LUT P0, PT, PT, PT, PT, 0x8, 0x80 ;  /* 0x000000000080781c */ /* 0x000fe20003f0e170 */
[----:B------:R-:W-:Y:S01]  /*07b0*/  VIADD R23, R17, 0x18 ;  /* 0x0000001811177836 */ /* 0x000fe20000000000 */
[--C-:B------:R-:W-:Y:S01]  /*07c0*/  SHF.R.U32.HI R19, RZ, R19, R6.reuse ;  /* 0x00000013ff137219 */ /* 0x100fe20000011606 */
[----:B------:R-:W-:Y:S01]  /*07d0*/  VIADD R16, R16, 0x8 ;  /* 0x0000000810107836 */ /* 0x000fe20000000000 */
[----:B------:R-:W-:Y:S02]  /*07e0*/  LOP3.LUT R18, R18, 0xff, RZ, 0xc0, !PT ;  /* 0x000000ff12127812 */ /* 0x000fe400078ec0ff */
[----:B------:R-:W-:Y:S02]  /*07f0*/  LOP3.LUT R19, R19, 0xff, RZ, 0xc0, !PT ;  /* 0x000000ff13137812 */ /* 0x000fe400078ec0ff */
[----:B------:R-:W-:-:S02]  /*0800*/  SHF.R.U32.HI R21, RZ, R21, R6 ;  /* 0x00000015ff157219 */ /* 0x000fc40000011606 */
[-C--:B------:R-:W-:Y:S01]  /*0810*/  IADD3 R18, PT, PT, R18, R10.reuse, R19 ;  /* 0x0000000a12127210 */ /* 0x080fe20007ffe013 */
[----:B------:R-:W-:Y:S01]  /*0820*/  VIADD R19, R17, 0x8 ;  /* 0x0000000811137836 */ /* 0x000fe20000000000 */
[--C-:B------:R-:W-:Y:S02]  /*0830*/  SHF.R.U32.HI R23, RZ, R23, R6.reuse ;  /* 0x00000017ff177219 */ /* 0x100fe40000011606 */
[----:B------:R-:W-:Y:S01]  /*0840*/  LOP3.LUT R20, R21, 0xff, RZ, 0xc0, !PT ;  /* 0x000000ff15147812 */ /* 0x000fe200078ec0ff */
[----:B------:R-:W-:Y:S01]  /*0850*/  VIADD R21, R17, 0x28 ;  /* 0x0000002811157836 */ /* 0x000fe20000000000 */
[----:B------:R-:W-:Y:S01]  /*0860*/  LOP3.LUT R23, R23, 0xff, RZ, 0xc0, !PT ;  /* 0x000000ff17177812 */ /* 0x000fe200078ec0ff */
[----:B------:R-:W-:Y:S01]  /*0870*/  VIADD R17, R17, 0x40 ;  /* 0x0000004011117836 */ /* 0x000fe20000000000 */
[----:B------:R-:W-:Y:S02]  /*0880*/  SHF.R.U32.HI R19, RZ, R19, R6 ;  /* 0x00000013ff137219 */ /* 0x000fe40000011606 */
[----:B------:R-:W-:-:S02]  /*0890*/  IADD3 R20, PT, PT, R20, R10, R23 ;  /* 0x0000000a14147210 */ /* 0x000fc40007ffe017 */
[----:B------:R-:W-:Y:S01]  /*08a0*/  SHF.R.U32.HI R21, RZ, R21, R6 ;  /* 0x00000015ff157219 */ /* 0x000fe20000011606 */
[----:B------:R-:W-:-:S04]  /*08b0*/  IMAD.IADD R19, R18, 0x1, R19 ;  /* 0x0000000112137824 */ /* 0x000fc800078e0213 */
[----:B------:R-:W-:Y:S02]  /*08c0*/  IMAD.IADD R21, R20, 0x1, R21 ;  /* 0x0000000114157824 */ /* 0x000fe400078e0215 */
[----:B------:R-:W-:-:S04]  /*08d0*/  IMAD R14, R19, 0x20, R14 ;  /* 0x00000020130e7824 */ /* 0x000fc800078e020e */
[----:B------:R-:W-:-:S07]  /*08e0*/  IMAD R14, R21, 0x20, R14 ;  /* 0x00000020150e7824 */ /* 0x000fce00078e020e */
.L_x_15:
[----:B------:R-:W-:Y:S05]  /*08f0*/  BSYNC.RECONVERGENT B5 ;  /* 0x0000000000057941 */ /* 0x000fea0003800200 */
.L_x_14:
[----:B------:R-:W-:-:S13]  /*0900*/  ISETP.NE.OR P0, PT, R16, RZ, P0 ;  /* 0x000000ff1000720c */ /* 0x000fda0000705670 */
[----:B------:R-:W-:Y:S05]  /*0910*/  @!P0 BREAK.RELIABLE B0 ;  /* 0x0000000000008942 */ /* 0x000fea0003800100 */
[----:B------:R-:W-:Y:S05]  /*0920*/  @!P0 BRA `(.L_x_16) ;  /* 0x00000000003c8947 */ /* 0x000fea0003800000 */
.L_x_10:
[----:B------:R-:W-:Y:S05]  /*0930*/  BSYNC.RELIABLE B0 ;  /* 0x0000000000007941 */ /* 0x000fea0003800100 */
.L_x_9:
[C---:B------:R-:W-:Y:S01]  /*0940*/  VIADD R19, R17.reuse, 0xfffffff8 ;  /* 0xfffffff811137836 */ /* 0x040fe20000000000 */
[--C-:B------:R-:W-:Y:S01]  /*0950*/  SHF.R.U32.HI R18, RZ, R17, R6.reuse ;  /* 0x00000011ff127219 */ /* 0x100fe20000011606 */
[----:B------:R-:W-:Y:S02]  /*0960*/  VIADD R16, R16, 0x4 ;  /* 0x0000000410107836 */ /* 0x000fe40000000000 */
[C---:B------:R-:W-:Y:S01]  /*0970*/  VIADD R21, R17.reuse, 0x8 ;  /* 0x0000000811157836 */ /* 0x040fe20000000000 */
[----:B------:R-:W-:Y:S01]  /*0980*/  SHF.R.U32.HI R19, RZ, R19, R6 ;  /* 0x00000013ff137219 */ /* 0x000fe20000011606 */
[----:B------:R-:W-:Y:S01]  /*0990*/  VIADD R17, R17, 0x20 ;  /* 0x0000002011117836 */ /* 0x000fe20000000000 */
[----:B------:R-:W-:Y:S02]  /*09a0*/  ISETP.NE.AND P0, PT, R16, RZ, PT ;  /* 0x000000ff1000720c */ /* 0x000fe40003f05270 */
[----:B------:R-:W-:Y:S02]  /*09b0*/  LOP3.LUT R18, R18, 0xff, RZ, 0xc0, !PT ;  /* 0x000000ff12127812 */ /* 0x000fe400078ec0ff */
[----:B------:R-:W-:-:S02]  /*09c0*/  LOP3.LUT R19, R19, 0xff, RZ, 0xc0, !PT ;  /* 0x000000ff13137812 */ /* 0x000fc400078ec0ff */
[----:B------:R-:W-:Y:S02]  /*09d0*/  SHF.R.U32.HI R21, RZ, R21, R6 ;  /* 0x00000015ff157219 */ /* 0x000fe40000011606 */
[----:B------:R-:W-:-:S05]  /*09e0*/  IADD3 R18, PT, PT, R18, R10, R19 ;  /* 0x0000000a12127210 */ /* 0x000fca0007ffe013 */
[----:B------:R-:W-:-:S04]  /*09f0*/  IMAD.IADD R21, R18, 0x1, R21 ;  /* 0x0000000112157824 */ /* 0x000fc800078e0215 */
[----:B------:R-:W-:Y:S01]  /*0a00*/  IMAD R14, R21, 0x20, R14 ;  /* 0x00000020150e7824 */ /* 0x000fe200078e020e */
[----:B------:R-:W-:Y:S06]  /*0a10*/  @P0 BRA `(.L_x_9) ;  /* 0xfffffffc00c80947 */ /* 0x000fec000383ffff */
.L_x_16:
[----:B------:R-:W-:Y:S05]  /*0a20*/  BSYNC.RECONVERGENT B1 ;  /* 0x0000000000017941 */ /* 0x000fea0003800200 */
.L_x_8:
[----:B------:R-:W-:-:S04]  /*0a30*/  LOP3.LUT R15, R15, 0x1fffffe0, RZ, 0xc0, !PT ;  /* 0x1fffffe00f0f7812 */ /* 0x000fc800078ec0ff */
[----:B------:R-:W-:-:S07]  /*0a40*/  LOP3.LUT R17, R15, 0x8, RZ, 0xfc, !PT ;  /* 0x000000080f117812 */ /* 0x000fce00078efcff */
.L_x_7:
[----:B------:R-:W-:Y:S05]  /*0a50*/  BSYNC.RECONVERGENT B2 ;  /* 0x0000000000027941 */ /* 0x000fea0003800200 */
.L_x_6:
[----:B------:R-:W-:-:S13]  /*0a60*/  ISETP.NE.AND P0, PT, R22, RZ, PT ;  /* 0x000000ff1600720c */ /* 0x000fda0003f05270 */
[----:B------:R-:W-:Y:S05]  /*0a70*/  @!P0 BRA `(.L_x_5) ;  /* 0x0000000000388947 */ /* 0x000fea0003800000 */
[----:B------:R-:W-:Y:S01]  /*0a80*/  ISETP.NE.AND P0, PT, R22, 0x1, PT ;  /* 0x000000011600780c */ /* 0x000fe20003f05270 */
[----:B------:R-:W-:Y:S01]  /*0a90*/  BSSY.RECONVERGENT B0, `(.L_x_17) ;  /* 0x000000b000007945 */ /* 0x000fe20003800200 */
[----:B------:R-:W-:-:S11]  /*0aa0*/  IMAD.MOV.U32 R15, RZ, RZ, R10 ;  /* 0x000000ffff0f7224 */ /* 0x000fd600078e000a */
[----:B------:R-:W-:Y:S05]  /*0ab0*/  @!P0 BRA `(.L_x_18) ;  /* 0x0000000000208947 */ /* 0x000fea0003800000 */
[----:B------:R-:W-:Y:S02]  /*0ac0*/  ISETP.NE.AND P0, PT, R22, 0x2, PT ;  /* 0x000000021600780c */ /* 0x000fe40003f05270 */
[----:B------:R-:W-:-:S04]  /*0ad0*/  SHF.R.U32.HI R15, RZ, R17, R6 ;  /* 0x00000011ff0f7219 */ /* 0x000fc80000011606 */
[----:B------:R-:W-:-:S05]  /*0ae0*/  LOP3.LUT R15, R15, 0xff, RZ, 0xc0, !PT ;  /* 0x000000ff0f0f7812 */ /* 0x000fca00078ec0ff */
[----:B------:R-:W-:Y:S02]  /*0af0*/  IMAD.IADD R15, R10, 0x1, R15 ;  /* 0x000000010a0f7824 */ /* 0x000fe400078e020f */
[----:B------:R-:W-:-:S05]  /*0b00*/  @P0 VIADD R17, R17, 0x8 ;  /* 0x0000000811110836 */ /* 0x000fca0000000000 */
[----:B------:R-:W-:-:S04]  /*0b10*/  @P0 SHF.R.U32.HI R17, RZ, R17, R6 ;  /* 0x00000011ff110219 */ /* 0x000fc80000011606 */
[----:B------:R-:W-:-:S05]  /*0b20*/  @P0 LOP3.LUT R16, R17, 0xff, RZ, 0xc0, !PT ;  /* 0x000000ff11100812 */ /* 0x000fca00078ec0ff */
[----:B------:R-:W-:-:S07]  /*0b30*/  @P0 IMAD.IADD R15, R15, 0x1, R16 ;  /* 0x000000010f0f0824 */ /* 0x000fce00078e0210 */
.L_x_18:
[----:B------:R-:W-:Y:S05]  /*0b40*/  BSYNC.RECONVERGENT B0 ;  /* 0x0000000000007941 */ /* 0x000fea0003800200 */
.L_x_17:
[----:B------:R-:W-:-:S07]  /*0b50*/  IMAD R14, R15, 0x20, R14 ;  /* 0x000000200f0e7824 */ /* 0x000fce00078e020e */
.L_x_5:
[----:B------:R-:W-:Y:S05]  /*0b60*/  BSYNC.RECONVERGENT B3 ;  /* 0x0000000000037941 */ /* 0x000fea0003800200 */
.L_x_4:
[----:B------:R-:W-:Y:S01]  /*0b70*/  LOP3.LUT P0, R15, R13, 0xff, RZ, 0xc0, !PT ;  /* 0x000000ff0d0f7812 */ /* 0x000fe2000780c0ff */
[----:B------:R-:W-:Y:S01]  /*0b80*/  BSSY.RECONVERGENT B0, `(.L_x_19) ;  /* 0x0000025000007945 */ /* 0x000fe20003800200 */
[----:B------:R-:W-:-:S05]  /*0b90*/  LOP3.LUT R12, R12, 0xffffffe0, RZ, 0xc0, !PT ;  /* 0xffffffe00c0c7812 */ /* 0x000fca00078ec0ff */
[----:B------:R-:W-:-:S04]  /*0ba0*/  IMAD.IADD R13, R9, 0x1, -R12 ;  /* 0x00000001090d7824 */ /* 0x000fc800078e0a0c */
[----:B------:R-:W-:Y:S01]  /*0bb0*/  IMAD R14, R11, R13, R14 ;  /* 0x0000000d0b0e7224 */ /* 0x000fe200078e020e */
[----:B------:R-:W-:Y:S01]  /*0bc0*/  CS2R R12, SRZ ;  /* 0x00000000000c7805 */ /* 0x000fe2000001ff00 */
[----:B------:R-:W-:Y:S06]  /*0bd0*/  @!P0 BRA `(.L_x_20) ;  /* 0x00000000007c8947 */ /* 0x000fec0003800000 */
[----:B------:R-:W-:Y:S02]  /*0be0*/  ISETP.NE.AND P0, PT, R15, 0x40, PT ;  /* 0x000000400f00780c */ /* 0x000fe40003f05270 */
[----:B------:R-:W-:Y:S02]  /*0bf0*/  SHF.R.U32.HI R13, RZ, 0x6, R14 ;  /* 0x00000006ff0d7819 */ /* 0x000fe4000001160e */
[----:B------:R-:W-:-:S09]  /*0c00*/  LOP3.LUT R17, R14, 0x3f, RZ, 0xc0, !PT ;  /* 0x0000003f0e117812 */ /* 0x000fd200078ec0ff */
[----:B------:R-:W-:Y:S05]  /*0c10*/  @P0 BRA `(.L_x_21) ;  /* 0x00000000000c0947 */ /* 0x000fea0003800000 */
[----:B------:R-:W-:-:S06]  /*0c20*/  IMAD.WIDE.U32 R12, R13, 0x8, R4 ;  /* 0x000000080d0c7825 */ /* 0x000fcc00078e0004 */
[----:B------:R-:W5:Y:S01]  /*0c30*/  LDG.E.64.CONSTANT R12, desc[UR10][R12.64+0x10] ;  /* 0x0000100a0c0c7981 */ /* 0x000f62000c1e9b00 */
[----:B------:R-:W-:Y:S05]  /*0c40*/  BRA `(.L_x_20) ;  /* 0x0000000000607947 */ /* 0x000fea0003800000 */
.L_x_21:
[----:B------:R-:W-:Y:S02]  /*0c50*/  IMAD.IADD R16, R11, 0x1, R17 ;  /* 0x000000010b107824 */ /* 0x000fe400078e0211 */
[----:B------:R-:W-:-:S03]  /*0c60*/  IMAD.WIDE.U32 R18, R13, 0x8, R4 ;  /* 0x000000080d127825 */ /* 0x000fc600078e0004 */
[----:B------:R-:W-:Y:S02]  /*0c70*/  ISETP.GT.U32.AND P0, PT, R16, 0x40, PT ;  /* 0x000000401000780c */ /* 0x000fe40003f04070 */
[----:B------:R-:W2:Y:S11]  /*0c80*/  LDG.E.64.CONSTANT R12, desc[UR10][R18.64+0x10] ;  /* 0x0000100a120c7981 */ /* 0x000eb6000c1e9b00 */
[----:B------:R2:W3:Y:S01]  /*0c90*/  @P0 LDG.E.64.CONSTANT R14, desc[UR10][R18.64+0x18] ;  /* 0x0000180a120e0981 */ /* 0x0004e2000c1e9b00 */
[----:B------:R-:W-:-:S02]  /*0ca0*/  IMAD.MOV.U32 R22, RZ, RZ, -0x1 ;  /* 0xffffffffff167424 */ /* 0x000fc400078e00ff */
[----:B------:R-:W-:-:S05]  /*0cb0*/  @P0 VIADD R16, R16, 0xffffffc0 ;  /* 0xffffffc010100836 */ /* 0x000fca0000000000 */
[CC--:B------:R-:W-:Y:S02]  /*0cc0*/  @P0 SHF.L.U32 R21, R22.reuse, R16.reuse, RZ ;  /* 0x0000001016150219 */ /* 0x0c0fe400000006ff */
[----:B------:R-:W-:Y:S02]  /*0cd0*/  @P0 SHF.L.U64.HI R23, R22, R16, 0xffffffff ;  /* 0xffffffff16170419 */ /* 0x000fe40000010210 */
[----:B--2---:R-:W-:Y:S02]  /*0ce0*/  SHF.R.U64 R19, R12, R17, R13 ;  /* 0x000000110c137219 */ /* 0x004fe4000000120d */
[----:B---3--:R-:W-:Y:S02]  /*0cf0*/  @P0 LOP3.LUT R20, R14, R21, RZ, 0x30, !PT ;  /* 0x000000150e140212 */ /* 0x008fe400078e30ff */
[----:B------:R-:W-:Y:S02]  /*0d00*/  @P0 LOP3.LUT R15, R15, R23, RZ, 0x30, !PT ;  /* 0x000000170f0f0212 */ /* 0x000fe400078e30ff */
[----:B------:R-:W-:-:S02]  /*0d10*/  @P0 LOP3.LUT R14, R17, 0x3f, RZ, 0x3c, !PT ;  /* 0x0000003f110e0812 */ /* 0x000fc400078e3cff */
[C---:B------:R-:W-:Y:S01]  /*0d20*/  @P0 SHF.L.U64.HI R16, R20.reuse, 0x1, R15 ;  /* 0x0000000114100819 */ /* 0x040fe2000001020f */
[----:B------:R-:W-:Y:S01]  /*0d30*/  @P0 IMAD.SHL.U32 R15, R20, 0x2, RZ ;  /* 0x00000002140f0824 */ /* 0x000fe200078e00ff */
[CC--:B------:R-:W-:Y:S02]  /*0d40*/  @!P0 SHF.L.U64.HI R21, R22.reuse, R11.reuse, 0xffffffff ;  /* 0xffffffff16158419 */ /* 0x0c0fe4000001020b */
[----:B------:R-:W-:Y:S02]  /*0d50*/  @!P0 SHF.L.U32 R20, R22, R11, RZ ;  /* 0x0000000b16148219 */ /* 0x000fe400000006ff */
[----:B------:R-:W-:Y:S02]  /*0d60*/  SHF.R.U32.HI R18, RZ, R17, R13 ;  /* 0x00000011ff127219 */ /* 0x000fe4000001160d */
[CC--:B------:R-:W-:Y:S02]  /*0d70*/  @P0 SHF.L.U64.HI R11, R15.reuse, R14.reuse, R16 ;  /* 0x0000000e0f0b0219 */ /* 0x0c0fe40000010210 */
[----:B------:R-:W-:-:S02]  /*0d80*/  @P0 SHF.L.U32 R14, R15, R14, RZ ;  /* 0x0000000e0f0e0219 */ /* 0x000fc400000006ff */
[----:B------:R-:W-:Y:S02]  /*0d90*/  @!P0 LOP3.LUT R12, R19, R20, RZ, 0x30, !PT ;  /* 0x00000014130c8212 */ /* 0x000fe400078e30ff */
[----:B------:R-:W-:Y:S02]  /*0da0*/  @!P0 LOP3.LUT R13, R18, R21, RZ, 0x30, !PT ;  /* 0x00000015120d8212 */ /* 0x000fe400078e30ff */
[----:B------:R-:W-:Y:S02]  /*0db0*/  @P0 LOP3.LUT R12, R14, R19, RZ, 0xfc, !PT ;  /* 0x000000130e0c0212 */ /* 0x000fe400078efcff */
[----:B------:R-:W-:-:S07]  /*0dc0*/  @P0 LOP3.LUT R13, R11, R18, RZ, 0xfc, !PT ;  /* 0x000000120b0d0212 */ /* 0x000fce00078efcff */
.L_x_20:
[----:B------:R-:W-:Y:S05]  /*0dd0*/  BSYNC.RECONVERGENT B0 ;  /* 0x0000000000007941 */ /* 0x000fea0003800200 */
.L_x_19:
[----:B------:R-:W0:Y:S01]  /*0de0*/  S2UR UR5, SR_CgaCtaId ;  /* 0x00000000000579c3 */ /* 0x000e220000008800 */
[----:B------:R-:W-:Y:S02]  /*0df0*/  UMOV UR4, 0x400 ;  /* 0x0000040000047882 */ /* 0x000fe40000000000 */
[----:B0-----:R-:W-:-:S06]  /*0e00*/  ULEA UR4, UR5, UR4, 0x18 ;  /* 0x0000000405047291 */ /* 0x001fcc000f8ec0ff */
[----:B------:R-:W-:Y:S01]  /*0e10*/  LEA R11, R9, UR4, 0x3 ;  /* 0x00000004090b7c11 */ /* 0x000fe2000f8e18ff */
[----:B------:R-:W-:-:S04]  /*0e20*/  IMAD.IADD R9, R8, 0x1, R9 ;  /* 0x0000000108097824 */ /* 0x000fc800078e0209 */
[----:B-----5:R0:W-:Y:S01]  /*0e30*/  STS.64 [R11], R12 ;  /* 0x0000000c0b007388 */ /* 0x0201e20000000a00 */
[----:B------:R-:W-:-:S13]  /*0e40*/  ISETP.GE.AND P0, PT, R9, R0, PT ;  /* 0x000000000900720c */ /* 0x000fda0003f06270 */
[----:B0-----:R-:W-:Y:S05]  /*0e50*/  @!P0 BRA `(.L_x_22) ;  /* 0xfffffff000f88947 */ /* 0x001fea000383ffff */
.L_x_3:
[----:B------:R-:W-:Y:S05]  /*0e60*/  BSYNC.RECONVERGENT B4 ;  /* 0x0000000000047941 */ /* 0x000fea0003800200 */
.L_x_2:
[----:B------:R-:W-:Y:S05]  /*0e70*/  WARPSYNC.ALL ;  /* 0x0000000000007948 */ /* 0x000fea0003800000 */
[----:B------:R-:W-:Y:S01]  /*0e80*/  BAR.SYNC.DEFER_BLOCKING 0x0 ;  /* 0x0000000000007b1d */ /* 0x000fe20000010000 */
[----:B------:R-:W-:-:S04]  /*0e90*/  ISETP.GE.AND P0, PT, R0, 0x1, PT ;  /* 0x000000010000780c */ /* 0x000fc80003f06270 */
[----:B------:R-:W-:-:S13]  /*0ea0*/  ISETP.NE.OR P0, PT, R7, RZ, !P0 ;  /* 0x000000ff0700720c */ /* 0x000fda0004705670 */
[----:B------:R-:W-:Y:S05]  /*0eb0*/  @P0 EXIT ;  /* 0x000000000000094d */ /* 0x000fea0003800000 */
[C---:B------:R-:W-:Y:S01]  /*0ec0*/  ISETP.GE.U32.AND P0, PT, R0.reuse, 0x4, PT ;  /* 0x000000040000780c */ /* 0x040fe20003f06070 */
[----:B------:R-:W-:Y:S01]  /*0ed0*/  IMAD.MOV.U32 R24, RZ, RZ, RZ ;  /* 0x000000ffff187224 */ /* 0x000fe200078e00ff */
[----:B------:R-:W-:-:S11]  /*0ee0*/  LOP3.LUT R25, R0, 0x3, RZ, 0xc0, !PT ;  /* 0x0000000300197812 */ /* 0x000fd600078ec0ff */
[----:B------:R-:W-:Y:S05]  /*0ef0*/  @!P0 BRA `(.L_x_23) ;  /* 0x0000000800488947 */ /* 0x000fea0003800000 */
[----:B------:R-:W0:Y:S01]  /*0f00*/  LDCU.64 UR4, c[0x0][0x388] ;  /* 0x00007100ff0477ac */ /* 0x000e220008000a00 */
[----:B------:R-:W1:Y:S01]  /*0f10*/  S2UR UR8, SR_CgaCtaId ;  /* 0x00000000000879c3 */ /* 0x000e620000008800 */
[----:B------:R-:W-:Y:S01]  /*0f20*/  LOP3.LUT R24, R0, 0x7ffffffc, RZ, 0xc0, !PT ;  /* 0x7ffffffc00187812 */ /* 0x000fe200078ec0ff */
[----:B------:R-:W-:-:S04]  /*0f30*/  UMOV UR6, 0x400 ;  /* 0x0000040000067882 */ /* 0x000fc80000000000 */
[----:B------:R-:W-:-:S05]  /*0f40*/  IMAD.MOV R0, RZ, RZ, -R24 ;  /* 0x000000ffff007224 */ /* 0x000fca00078e0a18 */
[----:B------:R-:W-:Y:S01]  /*0f50*/  ISETP.GE.AND P0, PT, R0, RZ, PT ;  /* 0x000000ff0000720c */ /* 0x000fe20003f06270 */
[----:B0-----:R-:W-:-:S04]  /*0f60*/  ULEA UR4, UP0, UR12, UR4, 0x3 ;  /* 0x000000040c047291 */ /* 0x001fc8000f8018ff */
[----:B------:R-:W-:Y:S02]  /*0f70*/  ULEA.HI.X UR5, UR12, UR5, UR7, 0x3, UP0 ;  /* 0x000000050c057291 */ /* 0x000fe400080f1c07 */
[----:B------:R-:W-:Y:S02]  /*0f80*/  UIADD3 UR4, UP0, UPT, UR4, 0x10, URZ ;  /* 0x0000001004047890 */ /* 0x000fe4000ff1e0ff */
[----:B-1----:R-:W-:Y:S02]  /*0f90*/  ULEA UR6, UR8, UR6, 0x18 ;  /* 0x0000000608067291 */ /* 0x002fe4000f8ec0ff */
[----:B------:R-:W-:Y:S02]  /*0fa0*/  UIADD3.X UR5, UPT, UPT, URZ, UR5, URZ, UP0, !UPT ;  /* 0x00000005ff057290 */ /* 0x000fe400087fe4ff */
[----:B------:R-:W-:Y:S01]  /*0fb0*/  UIADD3 UR6, UPT, UPT, UR6, 0x10, URZ ;  /* 0x0000001006067890 */ /* 0x000fe2000fffe0ff */
[----:B------:R-:W-:-:S03]  /*0fc0*/  IMAD.U32 R26, RZ, RZ, UR4 ;  /* 0x00000004ff1a7e24 */ /* 0x000fc6000f8e00ff */
[----:B------:R-:W-:Y:S01]  /*0fd0*/  IMAD.U32 R27, RZ, RZ, UR5 ;  /* 0x00000005ff1b7e24 */ /* 0x000fe2000f8e00ff */
[----:B------:R-:W-:Y:S07]  /*0fe0*/  @P0 BRA `(.L_x_24) ;  /* 0x0000000400b40947 */ /* 0x000fee0003800000 */
[----:B------:R-:W-:Y:S01]  /*0ff0*/  IMAD.MOV R4, RZ, RZ, -R0 ;  /* 0x000000ffff047224 */ /* 0x000fe200078e0a00 */
[----:B------:R-:W-:-:S04]  /*1000*/  PLOP3.LUT P0, PT, PT, PT, PT, 0x80, 0x8 ;  /* 0x000000000008781c */ /* 0x000fc80003f0f070 */
[----:B------:R-:W-:-:S13]  /*1010*/  ISETP.GT.AND P1, PT, R4, 0xc, PT ;  /* 0x0000000c0400780c */ /* 0x000fda0003f24270 */
[----:B------:R-:W-:Y:S05]  /*1020*/  @!P1 BRA `(.L_x_25) ;  /* 0x0000000400049947 */ /* 0x000fea0003800000 */
[----:B------:R-:W-:-:S13]  /*1030*/  PLOP3.LUT P0, PT, PT, PT, PT, 0x8, 0x80 ;  /* 0x000000000080781c */ /* 0x000fda0003f0e170 */
.L_x_26:
[----:B------:R-:W0:Y:S01]  /*1040*/  LDS.128 R16, [UR6+-0x10] ;  /* 0xfffff006ff107984 */ /* 0x000e220008000c00 */
[----:B------:R-:W-:-:S03]  /*1050*/  VIADD R0, R0, 0x10 ;  /* 0x0000001000007836 */ /* 0x000fc60000000000 */
[----:B------:R-:W1:Y:S04]  /*1060*/  LDS.128 R12, [UR6] ;  /* 0x00000006ff0c7984 */ /* 0x000e680008000c00 */
[----:B------:R-:W2:Y:S04]  /*1070*/  LDS.128 R4, [UR6+0x10] ;  /* 0x00001006ff047984 */ /* 0x000ea80008000c00 */
[----:B------:R-:W3:Y:S01]  /*1080*/  LDS.128 R8, [UR6+0x20] ;  /* 0x00002006ff087984 */ /* 0x000ee20008000c00 */
[----:B0----5:R-:W-:-:S05]  /*1090*/  IADD3 R28, P1, PT, R16, R2, RZ ;  /* 0x00000002101c7210 */ /* 0x021fca0007f3e0ff */
[----:B------:R-:W-:Y:S01]  /*10a0*/  IMAD.X R29, R17, 0x1, R3, P1 ;  /* 0x00000001111d7824 */ /* 0x000fe200008e0603 */
[----:B------:R-:W-:-:S04]  /*10b0*/  IADD3 R20, P1, PT, R28, R18, RZ ;  /* 0x000000121c147210 */ /* 0x000fc80007f3e0ff */
[----:B------:R0:W-:Y:S01]  /*10c0*/  STG.E.64 desc[UR10][R26.64+-0x10], R28 ;  /* 0xfffff01c1a007986 */ /* 0x0001e2000c101b0a */
[----:B------:R-:W-:Y:S01]  /*10d0*/  IMAD.X R21, R29, 0x1, R19, P1 ;  /* 0x000000011d157824 */ /* 0x000fe200008e0613 */
[----:B-1----:R-:W-:Y:S02]  /*10e0*/  IADD3 R2, P1, PT, R12, R20, RZ ;  /* 0x000000140c027210 */ /* 0x002fe40007f3e0ff */
[----:B------:R-:W1:Y:S03]  /*10f0*/  LDS.128 R16, [UR6+0x30] ;  /* 0x00003006ff107984 */ /* 0x000e660008000c00 */
[----:B------:R-:W-:Y:S01]  /*1100*/  IMAD.X R3, R13, 0x1, R21, P1 ;  /* 0x000000010d037824 */ /* 0x000fe200008e0615 */
[----:B------:R-:W-:Y:S01]  /*1110*/  IADD3 R12, P1, PT, R2, R14, RZ ;  /* 0x0000000e020c7210 */ /* 0x000fe20007f3e0ff */
[----:B------:R-:W-:Y:S04]  /*1120*/  STG.E.64 desc[UR10][R26.64+-0x8], R20 ;  /* 0xfffff8141a007986 */ /* 0x000fe8000c101b0a */
[----:B------:R-:W4:Y:S01]  /*1130*/  LDS.128 R20, [UR6+0x40] ;  /* 0x00004006ff147984 */ /* 0x000f220008000c00 */
[----:B------:R-:W-:Y:S01]  /*1140*/  IMAD.X R13, R3, 0x1, R15, P1 ;  /* 0x00000001030d7824 */ /* 0x000fe200008e060f */
[----:B--2---:R-:W-:-:S02]  /*1150*/  IADD3 R4, P1, PT, R4, R12, RZ ;  /* 0x0000000c04047210 */ /* 0x004fc40007f3e0ff */
[----:B------:R3:W-:Y:S03]  /*1160*/  STG.E.64 desc[UR10][R26.64], R2 ;  /* 0x000000021a007986 */ /* 0x0007e6000c101b0a */
[----:B------:R-:W-:Y:S01]  /*1170*/  IMAD.X R5, R5, 0x1, R13, P1 ;  /* 0x0000000105057824 */ /* 0x000fe200008e060d */
[----:B0-----:R-:W-:Y:S01]  /*1180*/  IADD3 R28, P1, PT, R4, R6, RZ ;  /* 0x00000006041c7210 */ /* 0x001fe20007f3e0ff */
[----:B------:R-:W-:Y:S04]  /*1190*/  STG.E.64 desc[UR10][R26.64+0x8], R12 ;  /* 0x0000080c1a007986 */ /* 0x000fe8000c101b0a */
[----:B------:R-:W0:Y:S01]  /*11a0*/  LDS.128 R12, [UR6+0x50] ;  /* 0x00005006ff0c7984 */ /* 0x000e220008000c00 */
[----:B------:R-:W-:-:S03]  /*11b0*/  IMAD.X R29, R5, 0x1, R7, P1 ;  /* 0x00000001051d7824 */ /* 0x000fc600008e0607 */
[----:B------:R-:W-:Y:S01]  /*11c0*/  STG.E.64 desc[UR10][R26.64+0x10], R4 ;  /* 0x000010041a007986 */ /* 0x000fe2000c101b0a */
[----:B---3--:R-:W-:-:S03]  /*11d0*/  IADD3 R2, P1, PT, R8, R28, RZ ;  /* 0x0000001c08027210 */ /* 0x008fc60007f3e0ff */
[----:B------:R-:W2:Y:S01]  /*11e0*/  LDS.128 R4, [UR6+0x60] ;  /* 0x00006006ff047984 */ /* 0x000ea20008000c00 */
[----:B------:R-:W-:Y:S01]  /*11f0*/  UIADD3 UR6, UPT, UPT, UR6, 0x80, URZ ;  /* 0x0000008006067890 */ /* 0x000fe2000fffe0ff */
[----:B------:R-:W-:Y:S01]  /*1200*/  IMAD.X R3, R9, 0x1, R29, P1 ;  /* 0x0000000109037824 */ /* 0x000fe200008e061d */
[----:B------:R-:W-:Y:S01]  /*1210*/  IADD3 R8, P1, PT, R2, R10, RZ ;  /* 0x0000000a02087210 */ /* 0x000fe20007f3e0ff */
[----:B------:R-:W-:Y:S04]  /*1220*/  STG.E.64 desc[UR10][R26.64+0x18], R28 ;  /* 0x0000181c1a007986 */ /* 0x000fe8000c101b0a */
[----:B------:R-:W-:Y:S01]  /*1230*/  IMAD.X R9, R3, 0x1, R11, P1 ;  /* 0x0000000103097824 */ /* 0x000fe200008e060b */
[----:B------:R3:W-:Y:S01]  /*1240*/  STG.E.64 desc[UR10][R26.64+0x20], R2 ;  /* 0x000020021a007986 */ /* 0x0007e2000c101b0a */
[----:B-1----:R-:W-:-:S03]  /*1250*/  IADD3 R10, P1, PT, R16, R8, RZ ;  /* 0x00000008100a7210 */ /* 0x002fc60007f3e0ff */
[----:B------:R-:W-:Y:S02]  /*1260*/  STG.E.64 desc[UR10][R26.64+0x28], R8 ;  /* 0x000028081a007986 */ /* 0x000fe4000c101b0a */
[----:B------:R-:W-:Y:S01]  /*1270*/  IMAD.X R11, R17, 0x1, R9, P1 ;  /* 0x00000001110b7824 */ /* 0x000fe200008e0609 */
[----:B------:R-:W-:-:S04]  /*1280*/  IADD3 R16, P1, PT, R10, R18, RZ ;  /* 0x000000120a107210 */ /* 0x000fc80007f3e0ff */
[----:B------:R-:W-:Y:S01]  /*1290*/  STG.E.64 desc[UR10][R26.64+0x30], R10 ;  /* 0x0000300a1a007986 */ /* 0x000fe2000c101b0a */
[----:B------:R-:W-:Y:S01]  /*12a0*/  IMAD.X R17, R11, 0x1, R19, P1 ;  /* 0x000000010b117824 */ /* 0x000fe200008e0613 */
[----:B----4-:R-:W-:-:S04]  /*12b0*/  IADD3 R20, P1, PT, R20, R16, RZ ;  /* 0x0000001014147210 */ /* 0x010fc80007f3e0ff */
[----:B------:R-:W-:Y:S01]  /*12c0*/  STG.E.64 desc[UR10][R26.64+0x38], R16 ;  /* 0x000038101a007986 */ /* 0x000fe2000c101b0a */
[----:B------:R-:W-:Y:S01]  /*12d0*/  IMAD.X R21, R21, 0x1, R17, P1 ;  /* 0x0000000115157824 */ /* 0x000fe200008e0611 */
[----:B------:R-:W-:-:S04]  /*12e0*/  IADD3 R18, P1, PT, R20, R22, RZ ;  /* 0x0000001614127210 */ /* 0x000fc80007f3e0ff */
[----:B------:R-:W-:Y:S01]  /*12f0*/  STG.E.64 desc[UR10][R26.64+0x40], R20 ;  /* 0x000040141a007986 */ /* 0x000fe2000c101b0a */
[----:B------:R-:W-:Y:S01]  /*1300*/  IMAD.X R19, R21, 0x1, R23, P1 ;  /* 0x0000000115137824 */ /* 0x000fe200008e0617 */
[----:B0-----:R-:W-:-:S04]  /*1310*/  IADD3 R12, P1, PT, R12, R18, RZ ;  /* 0x000000120c0c7210 */ /* 0x001fc80007f3e0ff */
[----:B------:R-:W-:Y:S01]  /*1320*/  STG.E.64 desc[UR10][R26.64+0x48], R18 ;  /* 0x000048121a007986 */ /* 0x000fe2000c101b0a */
[----:B------:R-:W-:Y:S01]  /*1330*/  IMAD.X R13, R13, 0x1, R19, P1 ;  /* 0x000000010d0d7824 */ /* 0x000fe200008e0613 */
[----:B------:R-:W-:-:S04]  /*1340*/  IADD3 R14, P1, PT, R12, R14, RZ ;  /* 0x0000000e0c0e7210 */ /* 0x000fc80007f3e0ff */
[----:B------:R-:W-:Y:S01]  /*1350*/  STG.E.64 desc[UR10][R26.64+0x50], R12 ;  /* 0x0000500c1a007986 */ /* 0x000fe2000c101b0a */
[----:B------:R-:W-:Y:S01]  /*1360*/  IMAD.X R15, R13, 0x1, R15, P1 ;  /* 0x000000010d0f7824 */ /* 0x000fe200008e060f */
[----:B--2---:R-:W-:-:S04]  /*1370*/  IADD3 R4, P1, PT, R4, R14, RZ ;  /* 0x0000000e04047210 */ /* 0x004fc80007f3e0ff */
[----:B------:R-:W-:Y:S01]  /*1380*/  STG.E.64 desc[UR10][R26.64+0x58], R14 ;  /* 0x0000580e1a007986 */ /* 0x000fe2000c101b0a */
[----:B------:R-:W-:Y:S01]  /*1390*/  IMAD.X R5, R5, 0x1, R15, P1 ;  /* 0x0000000105057824 */ /* 0x000fe200008e060f */
[----:B---3--:R-:W-:Y:S02]  /*13a0*/  IADD3 R2, P1, PT, R4, R6, RZ ;  /* 0x0000000604027210 */ /* 0x008fe40007f3e0ff */
[----:B------:R-:W-:Y:S02]  /*13b0*/  IADD3 R6, P2, PT, R26, 0x80, RZ ;  /* 0x000000801a067810 */ /* 0x000fe40007f5e0ff */
[----:B------:R-:W-:Y:S01]  /*13c0*/  STG.E.64 desc[UR10][R26.64+0x60], R4 ;  /* 0x000060041a007986 */ /* 0x000fe2000c101b0a */
[----:B------:R-:W-:Y:S01]  /*13d0*/  IMAD.X R3, R5, 0x1, R7, P1 ;  /* 0x0000000105037824 */ /* 0x000fe200008e0607 */
[----:B------:R-:W-:Y:S01]  /*13e0*/  ISETP.GE.AND P1, PT, R0, -0xc, PT ;  /* 0xfffffff40000780c */ /* 0x000fe20003f26270 */
[----:B------:R-:W-:-:S03]  /*13f0*/  IMAD.X R7, RZ, RZ, R27, P2 ;  /* 0x000000ffff077224 */ /* 0x000fc600010e061b */
[----:B------:R0:W-:Y:S02]  /*1400*/  STG.E.64 desc[UR10][R26.64+0x68], R2 ;  /* 0x000068021a007986 */ /* 0x0001e4000c101b0a */
[----:B0-----:R-:W-:Y:S02]  /*1410*/  IMAD.MOV.U32 R26, RZ, RZ, R6 ;  /* 0x000000ffff1a7224 */ /* 0x001fe400078e0006 */
[----:B------:R-:W-:-:S05]  /*1420*/  IMAD.MOV.U32 R27, RZ, RZ, R7 ;  /* 0x000000ffff1b7224 */ /* 0x000fca00078e0007 */
[----:B------:R-:W-:Y:S05]  /*1430*/  @!P1 BRA `(.L_x_26) ;  /* 0xfffffffc00009947 */ /* 0x000fea000383ffff */
.L_x_25:
[----:B------:R-:W-:-:S05]  /*1440*/  IMAD.MOV R4, RZ, RZ, -R0 ;  /* 0x000000ffff047224 */ /* 0x000fca00078e0a00 */
[----:B------:R-:W-:-:S13]  /*1450*/  ISETP.GT.AND P1, PT, R4, 0x4, PT ;  /* 0x000000040400780c */ /* 0x000fda0003f24270 */
[----:B------:R-:W-:Y:S05]  /*1460*/  @!P1 BRA `(.L_x_27) ;  /* 0x00000000008c9947 */ /* 0x000fea0003800000 */
[----:B------:R-:W0:Y:S01]  /*1470*/  LDS.128 R4, [UR6+-0x10] ;  /* 0xfffff006ff047984 */ /* 0x000e220008000c00 */
[----:B------:R-:W-:-:S03]  /*1480*/  VIADD R0, R0, 0x8 ;  /* 0x0000000800007836 */ /* 0x000fc60000000000 */
[----:B------:R-:W1:Y:S04]  /*1490*/  LDS.128 R8, [UR6] ;  /* 0x00000006ff087984 */ /* 0x000e680008000c00 */
[----:B------:R-:W2:Y:S04]  /*14a0*/  LDS.128 R12, [UR6+0x10] ;  /* 0x00001006ff0c7984 */ /* 0x000ea80008000c00 */
[----:B------:R-:W3:Y:S01]  /*14b0*/  LDS.128 R16, [UR6+0x20] ;  /* 0x00002006ff107984 */ /* 0x000ee20008000c00 */
[----:B------:R-:W-:Y:S01]  /*14c0*/  UIADD3 UR6, UPT, UPT, UR6, 0x40, URZ ;  /* 0x0000004006067890 */ /* 0x000fe2000fffe0ff */
[----:B0----5:R-:W-:-:S05]  /*14d0*/  IADD3 R4, P0, PT, R4, R2, RZ ;  /* 0x0000000204047210 */ /* 0x021fca0007f1e0ff */
[----:B------:R-:W-:Y:S01]  /*14e0*/  IMAD.X R5, R5, 0x1, R3, P0 ;  /* 0x0000000105057824 */ /* 0x000fe200000e0603 */
[----:B------:R-:W-:-:S04]  /*14f0*/  IADD3 R6, P0, PT, R4, R6, RZ ;  /* 0x0000000604067210 */ /* 0x000fc80007f1e0ff */
[----:B------:R0:W-:Y:S01]  /*1500*/  STG.E.64 desc[UR10][R26.64+-0x10], R4 ;  /* 0xfffff0041a007986 */ /* 0x0001e2000c101b0a */
[----:B------:R-:W-:Y:S01]  /*1510*/  IMAD.X R7, R5, 0x1, R7, P0 ;  /* 0x0000000105077824 */ /* 0x000fe200000e0607 */
[----:B-1----:R-:W-:-:S04]  /*1520*/  IADD3 R20, P0, PT, R8, R6, RZ ;  /* 0x0000000608147210 */ /* 0x002fc80007f1e0ff */
[----:B------:R-:W-:Y:S01]  /*1530*/  STG.E.64 desc[UR10][R26.64+-0x8], R6 ;  /* 0xfffff8061a007986 */ /* 0x000fe2000c101b0a */
[----:B------:R-:W-:Y:S01]  /*1540*/  IMAD.X R21, R9, 0x1, R7, P0 ;  /* 0x0000000109157824 */ /* 0x000fe200000e0607 */
[----:B------:R-:W-:-:S04]  /*1550*/  IADD3 R8, P0, PT, R20, R10, RZ ;  /* 0x0000000a14087210 */ /* 0x000fc80007f1e0ff */
[----:B------:R-:W-:Y:S01]  /*1560*/  STG.E.64 desc[UR10][R26.64], R20 ;  /* 0x000000141a007986 */ /* 0x000fe2000c101b0a */
[----:B------:R-:W-:Y:S01]  /*1570*/  IMAD.X R9, R21, 0x1, R11, P0 ;  /* 0x0000000115097824 */ /* 0x000fe200000e060b */
[----:B--2---:R-:W-:Y:S02]  /*1580*/  IADD3 R10, P0, PT, R12, R8, RZ ;  /* 0x000000080c0a7210 */ /* 0x004fe40007f1e0ff */
[----:B0-----:R-:W-:Y:S02]  /*1590*/  IADD3 R4, P1, PT, R26, 0x40, RZ ;  /* 0x000000401a047810 */ /* 0x001fe40007f3e0ff */
[----:B------:R-:W-:Y:S01]  /*15a0*/  STG.E.64 desc[UR10][R26.64+0x8], R8 ;  /* 0x000008081a007986 */ /* 0x000fe2000c101b0a */
[----:B------:R-:W-:Y:S01]  /*15b0*/  IMAD.X R11, R13, 0x1, R9, P0 ;  /* 0x000000010d0b7824 */ /* 0x000fe200000e0609 */
[----:B------:R-:W-:Y:S01]  /*15c0*/  IADD3 R12, P0, PT, R10, R14, RZ ;  /* 0x0000000e0a0c7210 */ /* 0x000fe20007f1e0ff */
[----:B------:R-:W-:-:S03]  /*15d0*/  IMAD.X R5, RZ, RZ, R27, P1 ;  /* 0x000000ffff057224 */ /* 0x000fc600008e061b */
[----:B------:R-:W-:Y:S01]  /*15e0*/  STG.E.64 desc[UR10][R26.64+0x10], R10 ;  /* 0x0000100a1a007986 */ /* 0x000fe2000c101b0a */
[----:B------:R-:W-:Y:S01]  /*15f0*/  IMAD.X R13, R11, 0x1, R15, P0 ;  /* 0x000000010b0d7824 */ /* 0x000fe200000e060f */
[----:B---3--:R-:W-:-:S04]  /*1600*/  IADD3 R14, P0, PT, R16, R12, RZ ;  /* 0x0000000c100e7210 */ /* 0x008fc80007f1e0ff */
[----:B------:R-:W-:Y:S01]  /*1610*/  STG.E.64 desc[UR10][R26.64+0x18], R12 ;  /* 0x0000180c1a007986 */ /* 0x000fe2000c101b0a */
[----:B------:R-:W-:Y:S01]  /*1620*/  IMAD.X R15, R17, 0x1, R13, P0 ;  /* 0x00000001110f7824 */ /* 0x000fe200000e060d */
[----:B------:R-:W-:-:S04]  /*1630*/  IADD3 R2, P0, PT, R14, R18, RZ ;  /* 0x000000120e027210 */ /* 0x000fc80007f1e0ff */
[----:B------:R-:W-:Y:S01]  /*1640*/  STG.E.64 desc[UR10][R26.64+0x20], R14 ;  /* 0x0000200e1a007986 */ /* 0x000fe2000c101b0a */
[----:B------:R-:W-:Y:S01]  /*1650*/  IMAD.X R3, R15, 0x1, R19, P0 ;  /* 0x000000010f037824 */ /* 0x000fe200000e0613 */
[----:B------:R-:W-:-:S04]  /*1660*/  PLOP3.LUT P0, PT, PT, PT, PT, 0x8, 0x80 ;  /* 0x000000000080781c */ /* 0x000fc80003f0e170 */
[----:B------:R0:W-:Y:S02]  /*1670*/  STG.E.64 desc[UR10][R26.64+0x28], R2 ;  /* 0x000028021a007986 */ /* 0x0001e4000c101b0a */
[----:B0-----:R-:W-:Y:S02]  /*1680*/  IMAD.MOV.U32 R26, RZ, RZ, R4 ;  /* 0x000000ffff1a7224 */ /* 0x001fe400078e0004 */
[----:B------:R-:W-:-:S07]  /*1690*/  IMAD.MOV.U32 R27, RZ, RZ, R5 ;  /* 0x000000ffff1b7224 */ /* 0x000fce00078e0005 */
.L_x_27:
[----:B------:R-:W-:-:S13]  /*16a0*/  ISETP.NE.OR P0, PT, R0, RZ, P0 ;  /* 0x000000ff0000720c */ /* 0x000fda0000705670 */
[----:B------:R-:W-:Y:S05]  /*16b0*/  @!P0 BRA `(.L_x_23) ;  /* 0x0000000000588947 */ /* 0x000fea0003800000 */
.L_x_24:
[----:B------:R-:W0:Y:S01]  /*16c0*/  LDS.128 R4, [UR6+-0x10] ;  /* 0xfffff006ff047984 */ /* 0x000e220008000c00 */
[----:B------:R-:W-:-:S03]  /*16d0*/  VIADD R0, R0, 0x4 ;  /* 0x0000000400007836 */ /* 0x000fc60000000000 */
[----:B------:R-:W1:Y:S01]  /*16e0*/  LDS.128 R8, [UR6] ;  /* 0x00000006ff087984 */ /* 0x000e620008000c00 */
[----:B------:R-:W-:Y:S01]  /*16f0*/  UIADD3 UR6, UPT, UPT, UR6, 0x20, URZ ;  /* 0x0000002006067890 */ /* 0x000fe2000fffe0ff */
[----:B0----5:R-:W-:-:S05]  /*1700*/  IADD3 R4, P0, PT, R4, R2, RZ ;  /* 0x0000000204047210 */ /* 0x021fca0007f1e0ff */
[----:B------:R-:W-:Y:S01]  /*1710*/  IMAD.X R5, R5, 0x1, R3, P0 ;  /* 0x0000000105057824 */ /* 0x000fe200000e0603 */
[----:B------:R-:W-:-:S04]  /*1720*/  IADD3 R6, P0, PT, R4, R6, RZ ;  /* 0x0000000604067210 */ /* 0x000fc80007f1e0ff */
[----:B------:R-:W-:Y:S01]  /*1730*/  STG.E.64 desc[UR10][R26.64+-0x10], R4 ;  /* 0xfffff0041a007986 */ /* 0x000fe2000c101b0a */
[----:B------:R-:W-:Y:S01]  /*1740*/  IMAD.X R7, R5, 0x1, R7, P0 ;  /* 0x0000000105077824 */ /* 0x000fe200000e0607 */
[----:B-1----:R-:W-:-:S04]  /*1750*/  IADD3 R8, P0, PT, R8, R6, RZ ;  /* 0x0000000608087210 */ /* 0x002fc80007f1e0ff */
[----:B------:R-:W-:Y:S01]  /*1760*/  STG.E.64 desc[UR10][R26.64+-0x8], R6 ;  /* 0xfffff8061a007986 */ /* 0x000fe2000c101b0a */
[----:B------:R-:W-:Y:S01]  /*1770*/  IMAD.X R9, R9, 0x1, R7, P0 ;  /* 0x0000000109097824 */ /* 0x000fe200000e0607 */
[----:B------:R-:W-:Y:S02]  /*1780*/  IADD3 R2, P0, PT, R8, R10, RZ ;  /* 0x0000000a08027210 */ /* 0x000fe40007f1e0ff */
[----:B------:R-:W-:Y:S02]  /*1790*/  IADD3 R10, P1, PT, R26, 0x20, RZ ;  /* 0x000000201a0a7810 */ /* 0x000fe40007f3e0ff */
[----:B------:R-:W-:Y:S01]  /*17a0*/  STG.E.64 desc[UR10][R26.64], R8 ;  /* 0x000000081a007986 */ /* 0x000fe2000c101b0a */
[----:B------:R-:W-:Y:S01]  /*17b0*/  IMAD.X R3, R9, 0x1, R11, P0 ;  /* 0x0000000109037824 */ /* 0x000fe200000e060b */
[----:B------:R-:W-:Y:S01]  /*17c0*/  ISETP.NE.AND P0, PT, R0, RZ, PT ;  /* 0x000000ff0000720c */ /* 0x000fe20003f05270 */
[----:B------:R-:W-:-:S03]  /*17d0*/  IMAD.X R11, RZ, RZ, R27, P1 ;  /* 0x000000ffff0b7224 */ /* 0x000fc600008e061b */
[----:B------:R0:W-:Y:S02]  /*17e0*/  STG.E.64 desc[UR10][R26.64+0x8], R2 ;  /* 0x000008021a007986 */ /* 0x0001e4000c101b0a */
[----:B0-----:R-:W-:Y:S02]  /*17f0*/  IMAD.MOV.U32 R26, RZ, RZ, R10 ;  /* 0x000000ffff1a7224 */ /* 0x001fe400078e000a */
[----:B------:R-:W-:-:S05]  /*1800*/  IMAD.MOV.U32 R27, RZ, RZ, R11 ;  /* 0x000000ffff1b7224 */ /* 0x000fca00078e000b */
[----:B------:R-:W-:Y:S05]  /*1810*/  @P0 BRA `(.L_x_24) ;  /* 0xfffffffc00a80947 */ /* 0x000fea000383ffff */
.L_x_23:
[----:B------:R-:W-:-:S13]  /*1820*/  ISETP.NE.AND P0, PT, R25, RZ, PT ;  /* 0x000000ff1900720c */ /* 0x000fda0003f05270 */
[----:B------:R-:W-:Y:S05]  /*1830*/  @!P0 EXIT ;  /* 0x000000000000894d */ /* 0x000fea0003800000 */
[----:B------:R-:W0:Y:S01]  /*1840*/  S2R R9, SR_CgaCtaId ;  /* 0x0000000000097919 */ /* 0x000e220000008800 */
[----:B------:R-:W1:Y:S01]  /*1850*/  LDC.64 R4, c[0x0][0x388] ;  /* 0x0000e200ff047b82 */ /* 0x000e620000000a00 */
[----:B------:R-:W-:Y:S01]  /*1860*/  MOV R0, 0x400 ;  /* 0x0000040000007802 */ /* 0x000fe20000000f00 */
[----:B------:R-:W-:Y:S01]  /*1870*/  IMAD.MOV R25, RZ, RZ, -R25 ;  /* 0x000000ffff197224 */ /* 0x000fe200078e0a19 */
[C---:B------:R-:W-:Y:S02]  /*1880*/  IADD3 R7, P0, PT, R24.reuse, UR12, RZ ;  /* 0x0000000c18077c10 */ /* 0x040fe4000ff1e0ff */
[----:B0-----:R-:W-:Y:S02]  /*1890*/  LEA R9, R9, R0, 0x18 ;  /* 0x0000000009097211 */ /* 0x001fe400078ec0ff */
[----:B-1----:R-:W-:Y:S01]  /*18a0*/  LEA R0, P1, R7, R4, 0x3 ;  /* 0x0000000407007211 */ /* 0x002fe200078218ff */
[----:B------:R-:W-:Y:S02]  /*18b0*/  IMAD.X R4, RZ, RZ, UR7, P0 ;  /* 0x00000007ff047e24 */ /* 0x000fe400080e06ff */
[----:B------:R-:W-:-:S03]  /*18c0*/  IMAD R24, R24, 0x8, R9 ;  /* 0x0000000818187824 */ /* 0x000fc600078e0209 */
[----:B------:R-:W-:-:S07]  /*18d0*/  LEA.HI.X R7, R7, R5, R4, 0x3, P1 ;  /* 0x0000000507077211 */ /* 0x000fce00008f1c04 */
.L_x_28:
[----:B0-----:R0:W1:Y:S01]  /*18e0*/  LDS.64 R4, [R24] ;  /* 0x0000000018047984 */ /* 0x0010620000000a00 */
[----:B------:R-:W-:Y:S02]  /*18f0*/  VIADD R25, R25, 0x1 ;  /* 0x0000000119197836 */ /* 0x000fe40000000000 */
[----:B0-----:R-:W-:Y:S01]  /*1900*/  VIADD R24, R24, 0x8 ;  /* 0x0000000818187836 */ /* 0x001fe20000000000 */
[----:B-1---5:R-:W-:Y:S01]  /*1910*/  IADD3 R2, P0, PT, R4, R2, RZ ;  /* 0x0000000204027210 */ /* 0x022fe20007f1e0ff */
[----:B------:R-:W-:Y:S01]  /*1920*/  IMAD.MOV.U32 R4, RZ, RZ, R0 ;  /* 0x000000ffff047224 */ /* 0x000fe200078e0000 */
[----:B------:R-:W-:-:S03]  /*1930*/  IADD3 R0, P1, PT, R0, 0x8, RZ ;  /* 0x0000000800007810 */ /* 0x000fc60007f3e0ff */
[----:B------:R-:W-:Y:S01]  /*1940*/  IMAD.X R3, R5, 0x1, R3, P0 ;  /* 0x0000000105037824 */ /* 0x000fe200000e0603 */
[----:B------:R-:W-:Y:S01]  /*1950*/  ISETP.NE.AND P0, PT, R25, RZ, PT ;  /* 0x000000ff1900720c */ /* 0x000fe20003f05270 */
[--C-:B------:R-:W-:Y:S02]  /*1960*/  IMAD.MOV.U32 R5, RZ, RZ, R7.reuse ;  /* 0x000000ffff057224 */ /* 0x100fe400078e0007 */
[----:B------:R-:W-:-:S03]  /*1970*/  IMAD.X R7, RZ, RZ, R7, P1 ;  /* 0x000000ffff077224 */ /* 0x000fc600008e0607 */
[----:B------:R0:W-:Y:S07]  /*1980*/  STG.E.64 desc[UR10][R4.64], R2 ;  /* 0x0000000204007986 */ /* 0x0001ee000c101b0a */
[----:B------:R-:W-:Y:S05]  /*1990*/  @P0 BRA `(.L_x_28) ;  /* 0xfffffffc00d00947 */ /* 0x000fea000383ffff */
[----:B------:R-:W-:Y:S05]  /*19a0*/  EXIT ;  /* 0x000000000000794d */ /* 0x000fea0003800000 */
.L_x_29:
        /* <DEDUP_REMOVED lines=13> */
.L_x_51:


//--------------------- .text._Z17decodeFOR64KernelPKmPlPKjli --------------------------
	.section	.text._Z17decodeFOR64KernelPKmPlPKjli,"ax",@progbits
	.align	128
        .global         _Z17decodeFOR64KernelPKmPlPKjli
        .type           _Z17decodeFOR64KernelPKmPlPKjli,@function
        .size           _Z17decodeFOR64KernelPKmPlPKjli,(.L_x_52 - _Z17decodeFOR64KernelPKmPlPKjli)
        .other          _Z17decodeFOR64KernelPKmPlPKjli,@"STO_CUDA_ENTRY STV_DEFAULT"
_Z17decodeFOR64KernelPKmPlPKjli:
.text._Z17decodeFOR64KernelPKmPlPKjli:
        /* <DEDUP_REMOVED lines=13> */
[----:B------:R-:W1:Y:S01]  /*00d0*/  LDCU.64 UR10, c[0x0][0x358] ;  /* 0x00006b00ff0a77ac */ /* 0x000e620008000a00 */
[----:B------:R-:W2:Y:S01]  /*00e0*/  S2R R9, SR_TID.X ;  /* 0x0000000000097919 */ /* 0x000ea20000002100 */
[----:B------:R-:W-:Y:S01]  /*00f0*/  IADD3 R0, P0, PT, R6, -UR12, RZ ;  /* 0x8000000c06007c10 */ /* 0x000fe2000ff1e0ff */
[----:B------:R-:W3:Y:S01]  /*0100*/  LDC.64 R2, c[0x0][0x380] ;  /* 0x0000e000ff027b82 */ /* 0x000ee20000000a00 */
[----:B0-----:R-:W-:-:S04]  /*0110*/  ULEA UR5, UP0, UR4, UR8, 0x2 ;  /* 0x0000000804057291 */ /* 0x001fc8000f8010ff */
[----:B------:R-:W-:Y:S02]  /*0120*/  ULEA.HI.X UR4, UR4, UR9, URZ, 0x2, UP0 ;  /* 0x0000000904047291 */ /* 0x000fe400080f14ff */
[----:B------:R-:W-:-:S04]  /*0130*/  IMAD.U32 R4, RZ, RZ, UR5 ;  /* 0x00000005ff047e24 */ /* 0x000fc8000f8e00ff */
[----:B------:R-:W-:-:S06]  /*0140*/  IMAD.U32 R5, RZ, RZ, UR4 ;  /* 0x00000004ff057e24 */ /* 0x000fcc000f8e00ff */
[----:B-1----:R-:W3:Y:S01]  /*0150*/  LDG.E.CONSTANT R5, desc[UR10][R4.64] ;  /* 0x0000000a04057981 */ /* 0x002ee2000c1e9900 */
[----:B------:R-:W-:Y:S01]  /*0160*/  IADD3.X R6, PT, PT, R7, ~UR6, RZ, P0, !PT ;  /* 0x8000000607067c10 */ /* 0x000fe200087fe4ff */
[----:B------:R-:W-:Y:S01]  /*0170*/  IMAD.U32 R7, RZ, RZ, UR7 ;  /* 0x00000007ff077e24 */ /* 0x000fe2000f8e00ff */
[----:B------:R-:W-:-:S04]  /*0180*/  ISETP.GT.U32.AND P0, PT, R0, UR14, PT ;  /* 0x0000000e00007c0c */ /* 0x000fc8000bf04070 */
[----:B------:R-:W-:-:S04]  /*0190*/  ISETP.LT.AND.EX P0, PT, R7, R6, PT, P0 ;  /* 0x000000060700720c */ /* 0x000fc80003f01300 */
[----:B------:R-:W-:-:S04]  /*01a0*/  SEL R0, R0, UR14, !P0 ;  /* 0x0000000e00007c07 */ /* 0x000fc8000c000000 */
[----:B--2---:R-:W-:Y:S01]  /*01b0*/  ISETP.GE.AND P0, PT, R9, R0, PT ;  /* 0x000000000900720c */ /* 0x004fe20003f06270 */
[----:B---3--:R-:W-:-:S12]  /*01c0*/  IMAD.WIDE.U32 R2, R5, 0x8, R2 ;  /* 0x0000000805027825 */ /* 0x008fd800078e0002 */
[----:B------:R-:W-:Y:S05]  /*01d0*/  @P0 EXIT ;  /* 0x000000000000094d */ /* 0x000fea0003800000 */
[----:B------:R-:W2:Y:S04]  /*01e0*/  LDG.E.CONSTANT R6, desc[UR10][R2.64+0x8] ;  /* 0x0000080a02067981 */ /* 0x000ea8000c1e9900 */
[----:B------:R0:W5:Y:S01]  /*01f0*/  LDG.E.64.CONSTANT R4, desc[UR10][R2.64] ;  /* 0x0000000a02047981 */ /* 0x000162000c1e9b00 */
[----:B------:R-:W1:Y:S02]  /*0200*/  LDCU UR4, c[0x0][0x360] ;  /* 0x00006c00ff0477ac */ /* 0x000e640008000800 */
[----:B012---:R-:W-:-:S07]  /*0210*/  LOP3.LUT R7, R6, 0xff, RZ, 0xc0, !PT ;  /* 0x000000ff06077812 */ /* 0x007fce00078ec0ff */
.L_x_48:
[----:B0-----:R-:W-:Y:S01]  /*0220*/  SHF.R.S32.HI R12, RZ, 0x1f, R9 ;  /* 0x0000001fff0c7819 */ /* 0x001fe20000011409 */
        /* <DEDUP_REMOVED lines=30> */
.L_x_39:
[C---:B------:R-:W-:Y:S01]  /*0410*/  VIADD R17, R15.reuse, 0xfffffff8 ;  /* 0xfffffff80f117836 */ /* 0x040fe20000000000 */
[--C-:B------:R-:W-:Y:S01]  /*0420*/  SHF.R.U32.HI R16, RZ, R15, R6.reuse ;  /* 0x0000000fff107219 */ /* 0x100fe20000011606 */
[C---:B------:R-:W-:Y:S02]  /*0430*/  VIADD R19, R15.reuse, 0x18 ;  /* 0x000000180f137836 */ /* 0x040fe40000000000 */
[C---:B------:R-:W-:Y:S01]  /*0440*/  VIADD R21, R15.reuse, 0x40 ;  /* 0x000000400f157836 */ /* 0x040fe20000000000 */
[--C-:B------:R-:W-:Y:S01]  /*0450*/  SHF.R.U32.HI R17, RZ, R17, R6.reuse ;  /* 0x00000011ff117219 */ /* 0x100fe20000011606 */
[C---:B------:R-:W-:Y:S01]  /*0460*/  VIADD R23, R15.reuse, 0x38 ;  /* 0x000000380f177836 */ /* 0x040fe20000000000 */
[----:B------:R-:W-:Y:S01]  /*0470*/  LOP3.LUT R18, R16, 0xff, RZ, 0xc0, !PT ;  /* 0x000000ff10127812 */ /* 0x000fe200078ec0ff */
[----:B------:R-:W-:Y:S01]  /*0480*/  VIADD R25, R15, 0x48 ;  /* 0x000000480f197836 */ /* 0x000fe20000000000 */
[----:B------:R-:W-:Y:S01]  /*0490*/  LOP3.LUT R16, R17, 0xff, RZ, 0xc0, !PT ;  /* 0x000000ff11107812 */ /* 0x000fe200078ec0ff */
[----:B------:R-:W-:Y:S01]  /*04a0*/  VIADD R17, R15, 0x20 ;  /* 0x000000200f117836 */ /* 0x000fe20000000000 */
[--C-:B------:R-:W-:Y:S01]  /*04b0*/  SHF.R.U32.HI R19, RZ, R19, R6.reuse ;  /* 0x00000013ff137219 */ /* 0x100fe20000011606 */
[----:B------:R-:W-:Y:S01]  /*04c0*/  VIADD R14, R14, 0x10 ;  /* 0x000000100e0e7836 */ /* 0x000fe20000000000 */
[----:B------:R-:W-:-:S02]  /*04d0*/  SHF.R.U32.HI R21, RZ, R21, R6 ;  /* 0x00000015ff157219 */ /* 0x000fc40000011606 */
[--C-:B------:R-:W-:Y:S02]  /*04e0*/  SHF.R.U32.HI R17, RZ, R17, R6.reuse ;  /* 0x00000011ff117219 */ /* 0x100fe40000011606 */
[----:B------:R-:W-:Y:S02]  /*04f0*/  SHF.R.U32.HI R23, RZ, R23, R6 ;  /* 0x00000017ff177219 */ /* 0x000fe40000011606 */
[----:B------:R-:W-:Y:S02]  /*0500*/  IADD3 R16, PT, PT, R18, R7, R16 ;  /* 0x0000000712107210 */ /* 0x000fe40007ffe010 */
[----:B------:R-:W-:Y:S02]  /*0510*/  LOP3.LUT R17, R17, 0xff, RZ, 0xc0, !PT ;  /* 0x000000ff11117812 */ /* 0x000fe400078ec0ff */
[----:B------:R-:W-:Y:S01]  /*0520*/  LOP3.LUT R18, R19, 0xff, RZ, 0xc0, !PT ;  /* 0x000000ff13127812 */ /* 0x000fe200078ec0ff */
[----:B------:R-:W-:Y:S01]  /*0530*/  VIADD R19, R15, 0x60 ;  /* 0x000000600f137836 */ /* 0x000fe20000000000 */
[----:B------:R-:W-:-:S02]  /*0540*/  LOP3.LUT R21, R21, 0xff, RZ, 0xc0, !PT ;  /* 0x000000ff15157812 */ /* 0x000fc400078ec0ff */
[----:B------:R-:W-:Y:S01]  /*0550*/  LOP3.LUT R22, R23, 0xff, RZ, 0xc0, !PT ;  /* 0x000000ff17167812 */ /* 0x000fe200078ec0ff */
[----:B------:R-:W-:Y:S01]  /*0560*/  VIADD R23, R15, 0x58 ;  /* 0x000000580f177836 */ /* 0x000fe20000000000 */
[-C--:B------:R-:W-:Y:S02]  /*0570*/  IADD3 R17, PT, PT, R17, R7.reuse, R18 ;  /* 0x0000000711117210 */ /* 0x080fe40007ffe012 */
[----:B------:R-:W-:Y:S02]  /*0580*/  IADD3 R18, PT, PT, R21, R7, R22 ;  /* 0x0000000715127210 */ /* 0x000fe40007ffe016 */
[--C-:B------:R-:W-:Y:S01]  /*0590*/  SHF.R.U32.HI R22, RZ, R19, R6.reuse ;  /* 0x00000013ff167219 */ /* 0x100fe20000011606 */
[C---:B------:R-:W-:Y:S01]  /*05a0*/  VIADD R19, R15.reuse, 0x8 ;  /* 0x000000080f137836 */ /* 0x040fe20000000000 */
[----:B------:R-:W-:Y:S01]  /*05b0*/  SHF.R.U32.HI R21, RZ, R23, R6 ;  /* 0x00000017ff157219 */ /* 0x000fe20000011606 */
[----:B------:R-:W-:Y:S01]  /*05c0*/  VIADD R23, R15, 0x28 ;  /* 0x000000280f177836 */ /* 0x000fe20000000000 */
[----:B------:R-:W-:-:S02]  /*05d0*/  LOP3.LUT R26, R22, 0xff, RZ, 0xc0, !PT ;  /* 0x000000ff161a7812 */ /* 0x000fc400078ec0ff */
[----:B------:R-:W-:Y:S02]  /*05e0*/  LOP3.LUT R24, R21, 0xff, RZ, 0xc0, !PT ;  /* 0x000000ff15187812 */ /* 0x000fe400078ec0ff */
[--C-:B------:R-:W-:Y:S02]  /*05f0*/  SHF.R.U32.HI R21, RZ, R19, R6.reuse ;  /* 0x00000013ff157219 */ /* 0x100fe40000011606 */
[--C-:B------:R-:W-:Y:S02]  /*0600*/  SHF.R.U32.HI R22, RZ, R23, R6.reuse ;  /* 0x00000017ff167219 */ /* 0x100fe40000011606 */
[----:B------:R-:W-:Y:S01]  /*0610*/  SHF.R.U32.HI R25, RZ, R25, R6 ;  /* 0x00000019ff197219 */ /* 0x000fe20000011606 */
[----:B------:R-:W-:Y:S01]  /*0620*/  IMAD.IADD R16, R16, 0x1, R21 ;  /* 0x0000000110107824 */ /* 0x000fe200078e0215 */
[----:B------:R-:W-:Y:S01]  /*0630*/  ISETP.GE.AND P1, PT, R14, -0xc, PT ;  /* 0xfffffff40e00780c */ /* 0x000fe20003f26270 */
[----:B------:R-:W-:Y:S01]  /*0640*/  VIADD R21, R15, 0x68 ;  /* 0x000000680f157836 */ /* 0x000fe20000000000 */
[----:B------:R-:W-:Y:S01]  /*0650*/  IADD3 R19, PT, PT, R26, R7, R24 ;  /* 0x000000071a137210 */ /* 0x000fe20007ffe018 */
[----:B------:R-:W-:-:S02]  /*0660*/  IMAD.IADD R17, R17, 0x1, R22 ;  /* 0x0000000111117824 */ /* 0x000fc400078e0216 */
[----:B------:R-:W-:Y:S02]  /*0670*/  IMAD R16, R16, 0x20, R11 ;  /* 0x0000002010107824 */ /* 0x000fe400078e020b */
[----:B------:R-:W-:Y:S01]  /*0680*/  IMAD.IADD R25, R18, 0x1, R25 ;  /* 0x0000000112197824 */ /* 0x000fe200078e0219 */
[----:B------:R-:W-:Y:S01]  /*0690*/  SHF.R.U32.HI R18, RZ, R21, R6 ;  /* 0x00000015ff127219 */ /* 0x000fe20000011606 */
[----:B------:R-:W-:Y:S02]  /*06a0*/  IMAD R16, R17, 0x20, R16 ;  /* 0x0000002011107824 */ /* 0x000fe400078e0210 */
[----:B------:R-:W-:Y:S02]  /*06b0*/  VIADD R15, R15, 0x80 ;  /* 0x000000800f0f7836 */ /* 0x000fe40000000000 */
[----:B------:R-:W-:Y:S02]  /*06c0*/  IMAD.IADD R19, R19, 0x1, R18 ;  /* 0x0000000113137824 */ /* 0x000fe400078e0212 */
[----:B------:R-:W-:-:S04]  /*06d0*/  IMAD R16, R25, 0x20, R16 ;  /* 0x0000002019107824 */ /* 0x000fc800078e0210 */
[----:B------:R-:W-:Y:S01]  /*06e0*/  IMAD R11, R19, 0x20, R16 ;  /* 0x00000020130b7824 */ /* 0x000fe200078e0210 */
[----:B------:R-:W-:Y:S06]  /*06f0*/  @!P1 BRA `(.L_x_39) ;  /* 0xfffffffc00449947 */ /* 0x000fec000383ffff */
.L_x_38:
[----:B------:R-:W-:Y:S05]  /*0700*/  BSYNC.RECONVERGENT B4 ;  /* 0x0000000000047941 */ /* 0x000fea0003800200 */
.L_x_37:
        /* <DEDUP_REMOVED lines=12> */
[----:B------:R-:W-:Y:S01]  /*07d0*/  LOP3.LUT R16, R17, 0xff, RZ, 0xc0, !PT ;  /* 0x000000ff11107812 */ /* 0x000fe200078ec0ff */
[----:B------:R-:W-:Y:S01]  /*07e0*/  VIADD R17, R15, 0x8 ;  /* 0x000000080f117836 */ /* 0x000fe20000000000 */
[----:B------:R-:W-:-:S02]  /*07f0*/  SHF.R.U32.HI R19, RZ, R19, R6 ;  /* 0x00000013ff137219 */ /* 0x000fc40000011606 */
[----:B------:R-:W-:Y:S02]  /*0800*/  SHF.R.U32.HI R21, RZ, R21, R6 ;  /* 0x00000015ff157219 */ /* 0x000fe40000011606 */
[----:B------:R-:W-:Y:S01]  /*0810*/  LOP3.LUT R22, R19, 0xff, RZ, 0xc0, !PT ;  /* 0x000000ff13167812 */ /* 0x000fe200078ec0ff */
[C---:B------:R-:W-:Y:S01]  /*0820*/  VIADD R19, R15.reuse, 0x28 ;  /* 0x000000280f137836 */ /* 0x040fe20000000000 */
[----:B------:R-:W-:Y:S01]  /*0830*/  IADD3 R16, PT, PT, R18, R7, R16 ;  /* 0x0000000712107210 */ /* 0x000fe20007ffe010 */
[----:B------:R-:W-:Y:S01]  /*0840*/  VIADD R15, R15, 0x40 ;  /* 0x000000400f0f7836 */ /* 0x000fe20000000000 */
[----:B------:R-:W-:Y:S02]  /*0850*/  LOP3.LUT R18, R21, 0xff, RZ, 0xc0, !PT ;  /* 0x000000ff15127812 */ /* 0x000fe400078ec0ff */
[----:B------:R-:W-:Y:S02]  /*0860*/  SHF.R.U32.HI R17, RZ, R17, R6 ;  /* 0x00000011ff117219 */ /* 0x000fe40000011606 */
[----:B------:R-:W-:-:S02]  /*0870*/  IADD3 R18, PT, PT, R22, R7, R18 ;  /* 0x0000000716127210 */ /* 0x000fc40007ffe012 */
[----:B------:R-:W-:Y:S01]  /*0880*/  SHF.R.U32.HI R19, RZ, R19, R6 ;  /* 0x00000013ff137219 */ /* 0x000fe20000011606 */
[----:B------:R-:W-:-:S04]  /*0890*/  IMAD.IADD R16, R16, 0x1, R17 ;  /* 0x0000000110107824 */ /* 0x000fc800078e0211 */
[----:B------:R-:W-:Y:S02]  /*08a0*/  IMAD.IADD R18, R18, 0x1, R19 ;  /* 0x0000000112127824 */ /* 0x000fe400078e0213 */
[----:B------:R-:W-:-:S04]  /*08b0*/  IMAD R11, R16, 0x20, R11 ;  /* 0x00000020100b7824 */ /* 0x000fc800078e020b */
[----:B------:R-:W-:-:S07]  /*08c0*/  IMAD R11, R18, 0x20, R11 ;  /* 0x00000020120b7824 */ /* 0x000fce00078e020b */
.L_x_41:
[----:B------:R-:W-:Y:S05]  /*08d0*/  BSYNC.RECONVERGENT B4 ;  /* 0x0000000000047941 */ /* 0x000fea0003800200 */
.L_x_40:
[----:B------:R-:W-:-:S13]  /*08e0*/  ISETP.NE.OR P0, PT, R14, RZ, P0 ;  /* 0x000000ff0e00720c */ /* 0x000fda0000705670 */
[----:B------:R-:W-:Y:S05]  /*08f0*/  @!P0 BREAK.RELIABLE B0 ;  /* 0x0000000000008942 */ /* 0x000fea0003800100 */
[----:B------:R-:W-:Y:S05]  /*0900*/  @!P0 BRA `(.L_x_42) ;  /* 0x00000000003c8947 */ /* 0x000fea0003800000 */
.L_x_36:
[----:B------:R-:W-:Y:S05]  /*0910*/  BSYNC.RELIABLE B0 ;  /* 0x0000000000007941 */ /* 0x000fea0003800100 */
.L_x_35:
        /* <DEDUP_REMOVED lines=14> */
.L_x_42:
[----:B------:R-:W-:Y:S05]  /*0a00*/  BSYNC.RECONVERGENT B1 ;  /* 0x0000000000017941 */ /* 0x000fea0003800200 */
.L_x_34:
[----:B------:R-:W-:-:S04]  /*0a10*/  LOP3.LUT R13, R13, 0x1fffffe0, RZ, 0xc0, !PT ;  /* 0x1fffffe00d0d7812 */ /* 0x000fc800078ec0ff */
[----:B------:R-:W-:-:S07]  /*0a20*/  LOP3.LUT R15, R13, 0x8, RZ, 0xfc, !PT ;  /* 0x000000080d0f7812 */ /* 0x000fce00078efcff */
.L_x_33:
[----:B------:R-:W-:Y:S05]  /*0a30*/  BSYNC.RECONVERGENT B2 ;  /* 0x0000000000027941 */ /* 0x000fea0003800200 */
.L_x_32:
        /* <DEDUP_REMOVED lines=14> */
.L_x_44:
[----:B------:R-:W-:Y:S05]  /*0b20*/  BSYNC.RECONVERGENT B0 ;  /* 0x0000000000007941 */ /* 0x000fea0003800200 */
.L_x_43:
[----:B------:R-:W-:-:S07]  /*0b30*/  IMAD R11, R14, 0x20, R11 ;  /* 0x000000200e0b7824 */ /* 0x000fce00078e020b */
.L_x_31:
[----:B------:R-:W-:Y:S05]  /*0b40*/  BSYNC.RECONVERGENT B3 ;  /* 0x0000000000037941 */ /* 0x000fea0003800200 */
.L_x_30:
        /* <DEDUP_REMOVED lines=14> */
.L_x_47:
[----:B------:R-:W-:Y:S02]  /*0c30*/  IMAD.IADD R14, R8, 0x1, R15 ;  /* 0x00000001080e7824 */ /* 0x000fe400078e020f */
[----:B------:R-:W-:-:S03]  /*0c40*/  IMAD.WIDE.U32 R16, R11, 0x8, R2 ;  /* 0x000000080b107825 */ /* 0x000fc600078e0002 */
[----:B------:R-:W-:Y:S02]  /*0c50*/  ISETP.GT.U32.AND P0, PT, R14, 0x40, PT ;  /* 0x000000400e00780c */ /* 0x000fe40003f04070 */
[----:B------:R0:W2:Y:S11]  /*0c60*/  LDG.E.64.CONSTANT R10, desc[UR10][R16.64+0x10] ;  /* 0x0000100a100a7981 */ /* 0x0000b6000c1e9b00 */
[----:B------:R2:W3:Y:S01]  /*0c70*/  @P0 LDG.E.64.CONSTANT R12, desc[UR10][R16.64+0x18] ;  /* 0x0000180a100c0981 */ /* 0x0004e2000c1e9b00 */
[----:B------:R-:W-:-:S02]  /*0c80*/  IMAD.MOV.U32 R23, RZ, RZ, -0x1 ;  /* 0xffffffffff177424 */ /* 0x000fc400078e00ff */
[----:B------:R-:W-:-:S05]  /*0c90*/  @P0 VIADD R14, R14, 0xffffffc0 ;  /* 0xffffffc00e0e0836 */ /* 0x000fca0000000000 */
[CC--:B------:R-:W-:Y:S02]  /*0ca0*/  @P0 SHF.L.U32 R19, R23.reuse, R14.reuse, RZ ;  /* 0x0000000e17130219 */ /* 0x0c0fe400000006ff */
[C---:B------:R-:W-:Y:S02]  /*0cb0*/  @P0 SHF.L.U64.HI R21, R23.reuse, R14, 0xffffffff ;  /* 0xffffffff17150419 */ /* 0x040fe4000001020e */
[CC--:B------:R-:W-:Y:S02]  /*0cc0*/  @!P0 SHF.L.U64.HI R20, R23.reuse, R8.reuse, 0xffffffff ;  /* 0xffffffff17148419 */ /* 0x0c0fe40000010208 */
[----:B0-----:R-:W-:Y:S02]  /*0cd0*/  @!P0 SHF.L.U32 R16, R23, R8, RZ ;  /* 0x0000000817108219 */ /* 0x001fe400000006ff */
[----:B--2---:R-:W-:Y:S02]  /*0ce0*/  SHF.R.U64 R17, R10, R15, R11 ;  /* 0x0000000f0a117219 */ /* 0x004fe4000000120b */
[----:B---3--:R-:W-:-:S02]  /*0cf0*/  @P0 LOP3.LUT R18, R12, R19, RZ, 0x30, !PT ;  /* 0x000000130c120212 */ /* 0x008fc400078e30ff */
[----:B------:R-:W-:Y:S02]  /*0d00*/  @P0 LOP3.LUT R13, R13, R21, RZ, 0x30, !PT ;  /* 0x000000150d0d0212 */ /* 0x000fe400078e30ff */
[----:B------:R-:W-:Y:S02]  /*0d10*/  @P0 LOP3.LUT R12, R15, 0x3f, RZ, 0x3c, !PT ;  /* 0x0000003f0f0c0812 */ /* 0x000fe400078e3cff */
[C---:B------:R-:W-:Y:S01]  /*0d20*/  @P0 SHF.L.U64.HI R14, R18.reuse, 0x1, R13 ;  /* 0x00000001120e0819 */ /* 0x040fe2000001020d */
[----:B------:R-:W-:Y:S01]  /*0d30*/  @P0 IMAD.SHL.U32 R13, R18, 0x2, RZ ;  /* 0x00000002120d0824 */ /* 0x000fe200078e00ff */
[----:B------:R-:W-:-:S04]  /*0d40*/  SHF.R.U32.HI R15, RZ, R15, R11 ;  /* 0x0000000fff0f7219 */ /* 0x000fc8000001160b */
[CC--:B------:R-:W-:Y:S02]  /*0d50*/  @P0 SHF.L.U64.HI R8, R13.reuse, R12.reuse, R14 ;  /* 0x0000000c0d080219 */ /* 0x0c0fe4000001020e */
[----:B------:R-:W-:Y:S02]  /*0d60*/  @P0 SHF.L.U32 R12, R13, R12, RZ ;  /* 0x0000000c0d0c0219 */ /* 0x000fe400000006ff */
[----:B------:R-:W-:Y:S02]  /*0d70*/  @!P0 LOP3.LUT R10, R17, R16, RZ, 0x30, !PT ;  /* 0x00000010110a8212 */ /* 0x000fe400078e30ff */
[----:B------:R-:W-:Y:S02]  /*0d80*/  @!P0 LOP3.LUT R11, R15, R20, RZ, 0x30, !PT ;  /* 0x000000140f0b8212 */ /* 0x000fe400078e30ff */
[----:B------:R-:W-:Y:S02]  /*0d90*/  @P0 LOP3.LUT R10, R12, R17, RZ, 0xfc, !PT ;  /* 0x000000110c0a0212 */ /* 0x000fe400078efcff */
[----:B------:R-:W-:-:S07]  /*0da0*/  @P0 LOP3.LUT R11, R8, R15, RZ, 0xfc, !PT ;  /* 0x0000000f080b0212 */ /* 0x000fce00078efcff */
.L_x_46:
[----:B------:R-:W-:Y:S05]  /*0db0*/  BSYNC.RECONVERGENT B0 ;  /* 0x0000000000007941 */ /* 0x000fea0003800200 */
.L_x_45:
[----:B------:R-:W0:Y:S01]  /*0dc0*/  LDCU.64 UR8, c[0x0][0x388] ;  /* 0x00007100ff0877ac */ /* 0x000e220008000a00 */
[C---:B------:R-:W-:Y:S02]  /*0dd0*/  IADD3 R8, P1, PT, R9.reuse, UR12, RZ ;  /* 0x0000000c09087c10 */ /* 0x040fe4000ff3e0ff */
[----:B-----5:R-:W-:Y:S02]  /*0de0*/  IADD3 R10, P0, PT, R4, R10, RZ ;  /* 0x0000000a040a7210 */ /* 0x020fe40007f1e0ff */
[C---:B------:R-:W-:Y:S01]  /*0df0*/  LEA.HI.X.SX32 R13, R9.reuse, UR6, 0x1, P1 ;  /* 0x00000006090d7c11 */ /* 0x040fe200088f0eff */
[----:B------:R-:W-:Y:S02]  /*0e00*/  VIADD R9, R9, UR4 ;  /* 0x0000000409097c36 */ /* 0x000fe40008000000 */
[----:B------:R-:W-:-:S03]  /*0e10*/  IMAD.X R11, R5, 0x1, R11, P0 ;  /* 0x00000001050b7824 */ /* 0x000fc600000e060b */
[----:B------:R-:W-:Y:S02]  /*0e20*/  ISETP.GE.AND P0, PT, R9, R0, PT ;  /* 0x000000000900720c */ /* 0x000fe40003f06270 */
[----:B0-----:R-:W-:-:S04]  /*0e30*/  LEA R12, P1, R8, UR8, 0x3 ;  /* 0x00000008080c7c11 */ /* 0x001fc8000f8218ff */
[----:B------:R-:W-:-:S05]  /*0e40*/  LEA.HI.X R13, R8, UR9, R13, 0x3, P1 ;  /* 0x00000009080d7c11 */ /* 0x000fca00088f1c0d */
[----:B------:R0:W-:Y:S02]  /*0e50*/  STG.E.64 desc[UR10][R12.64], R10 ;  /* 0x0000000a0c007986 */ /* 0x0001e4000c101b0a */
[----:B------:R-:W-:Y:S05]  /*0e60*/  @!P0 BRA `(.L_x_48) ;  /* 0xfffffff000ec8947 */ /* 0x000fea000383ffff */
[----:B------:R-:W-:Y:S05]  /*0e70*/  EXIT ;  /* 0x000000000000794d */ /* 0x000fea0003800000 */
.L_x_49:
        /* <DEDUP_REMOVED lines=16> */
.L_x_52:


//--------------------- .nv.shared.reserved.0     --------------------------
	.section	.nv.shared.reserved.0,"aw",@nobits
	.weak		__nv_reservedSMEM_offset_0_alias
	.size		__nv_reservedSMEM_offset_0_alias, 0, 64
	.other		__nv_reservedSMEM_offset_0_alias,@"STO_CUDA_RESERVED_SHARED STV_DEFAULT"
__nv_reservedSMEM_offset_0_alias:
	.zero		0
	.zero		64


//--------------------- .nv.shared._Z18decodeDFOR64KernelPKmPlPKjli --------------------------
	.section	.nv.shared._Z18decodeDFOR64KernelPKmPlPKjli,"aw",@nobits
	.sectionflags	@""
	.align	8
.nv.shared._Z18decodeDFOR64KernelPKmPlPKjli:
	.zero		2048


//--------------------- .nv.constant0._Z18decodeRFOR64KernelPKmS0_PlPKjS3_li --------------------------
	.section	.nv.constant0._Z18decodeRFOR64KernelPKmS0_PlPKjS3_li,"a",@progbits
	.sectionflags	@""
	.align	4
.nv.constant0._Z18decodeRFOR64KernelPKmS0_PlPKjS3_li:
	.zero		948


//--------------------- .nv.constant0._Z18decodeDFOR64KernelPKmPlPKjli --------------------------
	.section	.nv.constant0._Z18decodeDFOR64KernelPKmPlPKjli,"a",@progbits
	.sectionflags	@""
	.align	4
.nv.constant0._Z18decodeDFOR64KernelPKmPlPKjli:
	.zero		932


//--------------------- .nv.constant0._Z17decodeFOR64KernelPKmPlPKjli --------------------------
	.section	.nv.constant0._Z17decodeFOR64KernelPKmPlPKjli,"a",@progbits
	.sectionflags	@""
	.align	4
.nv.constant0._Z17decodeFOR64KernelPKmPlPKjli:
	.zero		932


//--------------------- SYMBOLS --------------------------

	.type		.nv.reservedSmem.offset0,@object
	.size		.nv.reservedSmem.offset0,0x4
	.type		.nv.reservedSmem.cap,@object
	.size		.nv.reservedSmem.cap,0x4
